//
// Generated by NVIDIA NVVM Compiler
//
// Compiler Build ID: CL-36424714
// Cuda compilation tools, release 13.0, V13.0.88
// Based on NVVM 20.0.0
//

.version 9.0
.target sm_100
.address_size 64

	// .globl	_Z7add4096PdS_i
.global .align 8 .f64 tmp;
.shared .align 8 .b8 _ZZ6do4096PdS_iPFvS_PVdiiEPFvS1_iiiS1_EE4nums[2048];

.visible .entry _Z7add4096PdS_i(
	.param .u64 .ptr .align 1 _Z7add4096PdS_i_param_0,
	.param .u64 .ptr .align 1 _Z7add4096PdS_i_param_1,
	.param .u32 _Z7add4096PdS_i_param_2
)
{
	.reg .pred 	%p<16>;
	.reg .b16 	%rs<5>;
	.reg .b32 	%r<94>;
	.reg .b64 	%rd<18>;
	.reg .b64 	%fd<26>;

	ld.param.u64 	%rd3, [_Z7add4096PdS_i_param_0];
	ld.param.u64 	%rd2, [_Z7add4096PdS_i_param_1];
	ld.param.u32 	%r58, [_Z7add4096PdS_i_param_2];
	cvta.to.global.u64 	%rd1, %rd3;
	mov.u32 	%r1, %ctaid.x;
	mov.u32 	%r2, %tid.x;
	shl.b32 	%r3, %r1, 12;
	mov.u32 	%r92, %ntid.x;
	sub.s32 	%r59, %r58, %r3;
	min.s32 	%r5, %r59, 4096;
	shl.b32 	%r60, %r2, 3;
	mov.u32 	%r61, _ZZ6do4096PdS_iPFvS_PVdiiEPFvS1_iiiS1_EE4nums;
	add.s32 	%r6, %r61, %r60;
	mov.b64 	%rd4, 0;
	st.shared.u64 	[%r6], %rd4;
	setp.lt.s32 	%p1, %r59, 1;
	@%p1 bra 	$L__BB0_17;
	add.s32 	%r79, %r3, %r2;
	max.s32 	%r63, %r92, %r5;
	cvt.u16.u32 	%rs1, %r63;
	add.s16 	%rs2, %rs1, -1;
	cvt.u16.u32 	%rs3, %r92;
	div.u16 	%rs4, %rs2, %rs3;
	cvt.u32.u16 	%r64, %rs4;
	add.s32 	%r8, %r64, 1;
	and.b32  	%r9, %r8, 3;
	setp.lt.u16 	%p2, %rs4, 3;
	mov.b32 	%r88, 0;
	@%p2 bra 	$L__BB0_12;
	shl.b32 	%r66, %r92, 1;
	add.s32 	%r86, %r79, %r66;
	shl.b32 	%r11, %r92, 2;
	mul.lo.s32 	%r67, %r92, 3;
	add.s32 	%r85, %r79, %r67;
	add.s32 	%r83, %r2, %r92;
	add.s32 	%r84, %r83, %r3;
	add.s32 	%r82, %r2, %r66;
	add.s32 	%r81, %r2, %r67;
	and.b32  	%r68, %r8, 131068;
	neg.s32 	%r78, %r68;
	mov.b32 	%r88, 0;
	mov.u32 	%r80, %r2;
$L__BB0_3:
	setp.ge.s32 	%p3, %r80, %r5;
	@%p3 bra 	$L__BB0_5;
	mul.wide.u32 	%rd5, %r79, 8;
	add.s64 	%rd6, %rd1, %rd5;
	ld.global.f64 	%fd1, [%rd6];
	ld.volatile.shared.f64 	%fd2, [%r6];
	add.f64 	%fd3, %fd1, %fd2;
	st.volatile.shared.f64 	[%r6], %fd3;
$L__BB0_5:
	setp.ge.s32 	%p4, %r83, %r5;
	@%p4 bra 	$L__BB0_7;
	mul.wide.u32 	%rd7, %r84, 8;
	add.s64 	%rd8, %rd1, %rd7;
	ld.global.f64 	%fd4, [%rd8];
	ld.volatile.shared.f64 	%fd5, [%r6];
	add.f64 	%fd6, %fd4, %fd5;
	st.volatile.shared.f64 	[%r6], %fd6;
$L__BB0_7:
	add.s32 	%r28, %r88, %r92;
	setp.ge.s32 	%p5, %r82, %r5;
	@%p5 bra 	$L__BB0_9;
	mul.wide.u32 	%rd9, %r86, 8;
	add.s64 	%rd10, %rd1, %rd9;
	ld.global.f64 	%fd7, [%rd10];
	ld.volatile.shared.f64 	%fd8, [%r6];
	add.f64 	%fd9, %fd7, %fd8;
	st.volatile.shared.f64 	[%r6], %fd9;
$L__BB0_9:
	add.s32 	%r29, %r28, %r92;
	setp.ge.s32 	%p6, %r81, %r5;
	@%p6 bra 	$L__BB0_11;
	mul.wide.u32 	%rd11, %r85, 8;
	add.s64 	%rd12, %rd1, %rd11;
	ld.global.f64 	%fd10, [%rd12];
	ld.volatile.shared.f64 	%fd11, [%r6];
	add.f64 	%fd12, %fd10, %fd11;
	st.volatile.shared.f64 	[%r6], %fd12;
$L__BB0_11:
	add.s32 	%r69, %r29, %r92;
	add.s32 	%r88, %r69, %r92;
	add.s32 	%r86, %r86, %r11;
	add.s32 	%r85, %r85, %r11;
	add.s32 	%r84, %r84, %r11;
	add.s32 	%r83, %r83, %r11;
	add.s32 	%r82, %r82, %r11;
	add.s32 	%r81, %r81, %r11;
	add.s32 	%r80, %r80, %r11;
	add.s32 	%r79, %r79, %r11;
	add.s32 	%r78, %r78, 4;
	setp.ne.s32 	%p7, %r78, 0;
	@%p7 bra 	$L__BB0_3;
$L__BB0_12:
	setp.eq.s32 	%p8, %r9, 0;
	@%p8 bra 	$L__BB0_17;
	add.s32 	%r90, %r2, %r88;
	add.s32 	%r91, %r90, %r3;
	neg.s32 	%r89, %r9;
$L__BB0_14:
	.pragma "nounroll";
	setp.ge.s32 	%p9, %r90, %r5;
	@%p9 bra 	$L__BB0_16;
	mul.wide.u32 	%rd13, %r91, 8;
	add.s64 	%rd14, %rd1, %rd13;
	ld.global.f64 	%fd13, [%rd14];
	ld.volatile.shared.f64 	%fd14, [%r6];
	add.f64 	%fd15, %fd13, %fd14;
	st.volatile.shared.f64 	[%r6], %fd15;
$L__BB0_16:
	add.s32 	%r91, %r91, %r92;
	add.s32 	%r90, %r90, %r92;
	add.s32 	%r89, %r89, 1;
	setp.ne.s32 	%p10, %r89, 0;
	@%p10 bra 	$L__BB0_14;
$L__BB0_17:
	bar.sync 	0;
	min.u32 	%r93, %r5, %r92;
$L__BB0_18:
	shr.u32 	%r92, %r92, 2;
	setp.ge.u32 	%p11, %r2, %r92;
	@%p11 bra 	$L__BB0_25;
	add.s32 	%r54, %r92, %r2;
	setp.ge.s32 	%p12, %r54, %r93;
	@%p12 bra 	$L__BB0_21;
	shl.b32 	%r70, %r92, 3;
	add.s32 	%r71, %r6, %r70;
	ld.volatile.shared.f64 	%fd16, [%r71];
	ld.volatile.shared.f64 	%fd17, [%r6];
	add.f64 	%fd18, %fd16, %fd17;
	st.volatile.shared.f64 	[%r6], %fd18;
$L__BB0_21:
	add.s32 	%r55, %r54, %r92;
	setp.ge.s32 	%p13, %r55, %r93;
	@%p13 bra 	$L__BB0_23;
	shl.b32 	%r72, %r55, 3;
	add.s32 	%r74, %r61, %r72;
	ld.volatile.shared.f64 	%fd19, [%r74];
	ld.volatile.shared.f64 	%fd20, [%r6];
	add.f64 	%fd21, %fd19, %fd20;
	st.volatile.shared.f64 	[%r6], %fd21;
$L__BB0_23:
	add.s32 	%r56, %r55, %r92;
	setp.ge.s32 	%p14, %r56, %r93;
	@%p14 bra 	$L__BB0_25;
	shl.b32 	%r75, %r56, 3;
	add.s32 	%r77, %r61, %r75;
	ld.volatile.shared.f64 	%fd22, [%r77];
	ld.volatile.shared.f64 	%fd23, [%r6];
	add.f64 	%fd24, %fd22, %fd23;
	st.volatile.shared.f64 	[%r6], %fd24;
$L__BB0_25:
	setp.eq.s32 	%p15, %r92, 1;
	@%p15 bra 	$L__BB0_27;
	min.s32 	%r93, %r93, %r92;
	bar.sync 	0;
	bra.uni 	$L__BB0_18;
$L__BB0_27:
	cvta.to.global.u64 	%rd15, %rd2;
	ld.shared.f64 	%fd25, [_ZZ6do4096PdS_iPFvS_PVdiiEPFvS1_iiiS1_EE4nums];
	mul.wide.u32 	%rd16, %r1, 8;
	add.s64 	%rd17, %rd15, %rd16;
	st.global.f64 	[%rd17], %fd25;
	ret;

}
	// .globl	_Z14addsquared4096PdS_i
.visible .entry _Z14addsquared4096PdS_i(
	.param .u64 .ptr .align 1 _Z14addsquared4096PdS_i_param_0,
	.param .u64 .ptr .align 1 _Z14addsquared4096PdS_i_param_1,
	.param .u32 _Z14addsquared4096PdS_i_param_2
)
{
	.reg .pred 	%p<16>;
	.reg .b16 	%rs<5>;
	.reg .b32 	%r<94>;
	.reg .b64 	%rd<18>;
	.reg .b64 	%fd<26>;

	ld.param.u64 	%rd3, [_Z14addsquared4096PdS_i_param_0];
	ld.param.u64 	%rd2, [_Z14addsquared4096PdS_i_param_1];
	ld.param.u32 	%r58, [_Z14addsquared4096PdS_i_param_2];
	cvta.to.global.u64 	%rd1, %rd3;
	mov.u32 	%r1, %ctaid.x;
	mov.u32 	%r2, %tid.x;
	shl.b32 	%r3, %r1, 12;
	mov.u32 	%r92, %ntid.x;
	sub.s32 	%r59, %r58, %r3;
	min.s32 	%r5, %r59, 4096;
	shl.b32 	%r60, %r2, 3;
	mov.u32 	%r61, _ZZ6do4096PdS_iPFvS_PVdiiEPFvS1_iiiS1_EE4nums;
	add.s32 	%r6, %r61, %r60;
	mov.b64 	%rd4, 0;
	st.shared.u64 	[%r6], %rd4;
	setp.lt.s32 	%p1, %r59, 1;
	@%p1 bra 	$L__BB1_17;
	add.s32 	%r79, %r3, %r2;
	max.s32 	%r63, %r92, %r5;
	cvt.u16.u32 	%rs1, %r63;
	add.s16 	%rs2, %rs1, -1;
	cvt.u16.u32 	%rs3, %r92;
	div.u16 	%rs4, %rs2, %rs3;
	cvt.u32.u16 	%r64, %rs4;
	add.s32 	%r8, %r64, 1;
	and.b32  	%r9, %r8, 3;
	setp.lt.u16 	%p2, %rs4, 3;
	mov.b32 	%r88, 0;
	@%p2 bra 	$L__BB1_12;
	shl.b32 	%r66, %r92, 1;
	add.s32 	%r86, %r79, %r66;
	shl.b32 	%r11, %r92, 2;
	mul.lo.s32 	%r67, %r92, 3;
	add.s32 	%r85, %r79, %r67;
	add.s32 	%r83, %r2, %r92;
	add.s32 	%r84, %r83, %r3;
	add.s32 	%r82, %r2, %r66;
	add.s32 	%r81, %r2, %r67;
	and.b32  	%r68, %r8, 131068;
	neg.s32 	%r78, %r68;
	mov.b32 	%r88, 0;
	mov.u32 	%r80, %r2;
$L__BB1_3:
	setp.ge.s32 	%p3, %r80, %r5;
	@%p3 bra 	$L__BB1_5;
	mul.wide.u32 	%rd5, %r79, 8;
	add.s64 	%rd6, %rd1, %rd5;
	ld.global.f64 	%fd1, [%rd6];
	ld.volatile.shared.f64 	%fd2, [%r6];
	fma.rn.f64 	%fd3, %fd1, %fd1, %fd2;
	st.volatile.shared.f64 	[%r6], %fd3;
$L__BB1_5:
	setp.ge.s32 	%p4, %r83, %r5;
	@%p4 bra 	$L__BB1_7;
	mul.wide.u32 	%rd7, %r84, 8;
	add.s64 	%rd8, %rd1, %rd7;
	ld.global.f64 	%fd4, [%rd8];
	ld.volatile.shared.f64 	%fd5, [%r6];
	fma.rn.f64 	%fd6, %fd4, %fd4, %fd5;
	st.volatile.shared.f64 	[%r6], %fd6;
$L__BB1_7:
	add.s32 	%r28, %r88, %r92;
	setp.ge.s32 	%p5, %r82, %r5;
	@%p5 bra 	$L__BB1_9;
	mul.wide.u32 	%rd9, %r86, 8;
	add.s64 	%rd10, %rd1, %rd9;
	ld.global.f64 	%fd7, [%rd10];
	ld.volatile.shared.f64 	%fd8, [%r6];
	fma.rn.f64 	%fd9, %fd7, %fd7, %fd8;
	st.volatile.shared.f64 	[%r6], %fd9;
$L__BB1_9:
	add.s32 	%r29, %r28, %r92;
	setp.ge.s32 	%p6, %r81, %r5;
	@%p6 bra 	$L__BB1_11;
	mul.wide.u32 	%rd11, %r85, 8;
	add.s64 	%rd12, %rd1, %rd11;
	ld.global.f64 	%fd10, [%rd12];
	ld.volatile.shared.f64 	%fd11, [%r6];
	fma.rn.f64 	%fd12, %fd10, %fd10, %fd11;
	st.volatile.shared.f64 	[%r6], %fd12;
$L__BB1_11:
	add.s32 	%r69, %r29, %r92;
	add.s32 	%r88, %r69, %r92;
	add.s32 	%r86, %r86, %r11;
	add.s32 	%r85, %r85, %r11;
	add.s32 	%r84, %r84, %r11;
	add.s32 	%r83, %r83, %r11;
	add.s32 	%r82, %r82, %r11;
	add.s32 	%r81, %r81, %r11;
	add.s32 	%r80, %r80, %r11;
	add.s32 	%r79, %r79, %r11;
	add.s32 	%r78, %r78, 4;
	setp.ne.s32 	%p7, %r78, 0;
	@%p7 bra 	$L__BB1_3;
$L__BB1_12:
	setp.eq.s32 	%p8, %r9, 0;
	@%p8 bra 	$L__BB1_17;
	add.s32 	%r90, %r2, %r88;
	add.s32 	%r91, %r90, %r3;
	neg.s32 	%r89, %r9;
$L__BB1_14:
	.pragma "nounroll";
	setp.ge.s32 	%p9, %r90, %r5;
	@%p9 bra 	$L__BB1_16;
	mul.wide.u32 	%rd13, %r91, 8;
	add.s64 	%rd14, %rd1, %rd13;
	ld.global.f64 	%fd13, [%rd14];
	ld.volatile.shared.f64 	%fd14, [%r6];
	fma.rn.f64 	%fd15, %fd13, %fd13, %fd14;
	st.volatile.shared.f64 	[%r6], %fd15;
$L__BB1_16:
	add.s32 	%r91, %r91, %r92;
	add.s32 	%r90, %r90, %r92;
	add.s32 	%r89, %r89, 1;
	setp.ne.s32 	%p10, %r89, 0;
	@%p10 bra 	$L__BB1_14;
$L__BB1_17:
	bar.sync 	0;
	min.u32 	%r93, %r5, %r92;
$L__BB1_18:
	shr.u32 	%r92, %r92, 2;
	setp.ge.u32 	%p11, %r2, %r92;
	@%p11 bra 	$L__BB1_25;
	add.s32 	%r54, %r92, %r2;
	setp.ge.s32 	%p12, %r54, %r93;
	@%p12 bra 	$L__BB1_21;
	shl.b32 	%r70, %r92, 3;
	add.s32 	%r71, %r6, %r70;
	ld.volatile.shared.f64 	%fd16, [%r71];
	ld.volatile.shared.f64 	%fd17, [%r6];
	add.f64 	%fd18, %fd16, %fd17;
	st.volatile.shared.f64 	[%r6], %fd18;
$L__BB1_21:
	add.s32 	%r55, %r54, %r92;
	setp.ge.s32 	%p13, %r55, %r93;
	@%p13 bra 	$L__BB1_23;
	shl.b32 	%r72, %r55, 3;
	add.s32 	%r74, %r61, %r72;
	ld.volatile.shared.f64 	%fd19, [%r74];
	ld.volatile.shared.f64 	%fd20, [%r6];
	add.f64 	%fd21, %fd19, %fd20;
	st.volatile.shared.f64 	[%r6], %fd21;
$L__BB1_23:
	add.s32 	%r56, %r55, %r92;
	setp.ge.s32 	%p14, %r56, %r93;
	@%p14 bra 	$L__BB1_25;
	shl.b32 	%r75, %r56, 3;
	add.s32 	%r77, %r61, %r75;
	ld.volatile.shared.f64 	%fd22, [%r77];
	ld.volatile.shared.f64 	%fd23, [%r6];
	add.f64 	%fd24, %fd22, %fd23;
	st.volatile.shared.f64 	[%r6], %fd24;
$L__BB1_25:
	setp.eq.s32 	%p15, %r92, 1;
	@%p15 bra 	$L__BB1_27;
	min.s32 	%r93, %r93, %r92;
	bar.sync 	0;
	bra.uni 	$L__BB1_18;
$L__BB1_27:
	cvta.to.global.u64 	%rd15, %rd2;
	ld.shared.f64 	%fd25, [_ZZ6do4096PdS_iPFvS_PVdiiEPFvS1_iiiS1_EE4nums];
	mul.wide.u32 	%rd16, %r1, 8;
	add.s64 	%rd17, %rd15, %rd16;
	st.global.f64 	[%rd17], %fd25;
	ret;

}
	// .globl	_Z7max4096PdS_i
.visible .entry _Z7max4096PdS_i(
	.param .u64 .ptr .align 1 _Z7max4096PdS_i_param_0,
	.param .u64 .ptr .align 1 _Z7max4096PdS_i_param_1,
	.param .u32 _Z7max4096PdS_i_param_2
)
{
	.reg .pred 	%p<24>;
	.reg .b16 	%rs<5>;
	.reg .b32 	%r<94>;
	.reg .b64 	%rd<18>;
	.reg .b64 	%fd<21>;

	ld.param.u64 	%rd3, [_Z7max4096PdS_i_param_0];
	ld.param.u64 	%rd2, [_Z7max4096PdS_i_param_1];
	ld.param.u32 	%r61, [_Z7max4096PdS_i_param_2];
	cvta.to.global.u64 	%rd1, %rd3;
	mov.u32 	%r1, %ctaid.x;
	mov.u32 	%r2, %tid.x;
	shl.b32 	%r3, %r1, 12;
	mov.u32 	%r92, %ntid.x;
	sub.s32 	%r62, %r61, %r3;
	min.s32 	%r5, %r62, 4096;
	shl.b32 	%r63, %r2, 3;
	mov.u32 	%r64, _ZZ6do4096PdS_iPFvS_PVdiiEPFvS1_iiiS1_EE4nums;
	add.s32 	%r6, %r64, %r63;
	mov.b64 	%rd4, 0;
	st.shared.u64 	[%r6], %rd4;
	setp.lt.s32 	%p1, %r62, 1;
	@%p1 bra 	$L__BB2_22;
	add.s32 	%r79, %r3, %r2;
	max.s32 	%r66, %r92, %r5;
	cvt.u16.u32 	%rs1, %r66;
	add.s16 	%rs2, %rs1, -1;
	cvt.u16.u32 	%rs3, %r92;
	div.u16 	%rs4, %rs2, %rs3;
	cvt.u32.u16 	%r67, %rs4;
	add.s32 	%r8, %r67, 1;
	and.b32  	%r9, %r8, 3;
	setp.lt.u16 	%p2, %rs4, 3;
	mov.b32 	%r88, 0;
	@%p2 bra 	$L__BB2_16;
	shl.b32 	%r69, %r92, 1;
	add.s32 	%r86, %r79, %r69;
	shl.b32 	%r11, %r92, 2;
	mul.lo.s32 	%r70, %r92, 3;
	add.s32 	%r85, %r79, %r70;
	add.s32 	%r83, %r2, %r92;
	add.s32 	%r84, %r83, %r3;
	add.s32 	%r82, %r2, %r69;
	add.s32 	%r81, %r2, %r70;
	and.b32  	%r71, %r8, 131068;
	neg.s32 	%r78, %r71;
	mov.b32 	%r88, 0;
	mov.u32 	%r80, %r2;
$L__BB2_3:
	setp.ge.s32 	%p3, %r80, %r5;
	@%p3 bra 	$L__BB2_6;
	mul.wide.u32 	%rd5, %r79, 8;
	add.s64 	%rd6, %rd1, %rd5;
	ld.global.f64 	%fd1, [%rd6];
	st.global.f64 	[tmp], %fd1;
	ld.volatile.shared.f64 	%fd6, [%r6];
	setp.geu.f64 	%p4, %fd6, %fd1;
	@%p4 bra 	$L__BB2_6;
	st.volatile.shared.f64 	[%r6], %fd1;
$L__BB2_6:
	setp.ge.s32 	%p5, %r83, %r5;
	@%p5 bra 	$L__BB2_9;
	mul.wide.u32 	%rd7, %r84, 8;
	add.s64 	%rd8, %rd1, %rd7;
	ld.global.f64 	%fd2, [%rd8];
	st.global.f64 	[tmp], %fd2;
	ld.volatile.shared.f64 	%fd7, [%r6];
	setp.geu.f64 	%p6, %fd7, %fd2;
	@%p6 bra 	$L__BB2_9;
	st.volatile.shared.f64 	[%r6], %fd2;
$L__BB2_9:
	add.s32 	%r28, %r88, %r92;
	setp.ge.s32 	%p7, %r82, %r5;
	@%p7 bra 	$L__BB2_12;
	mul.wide.u32 	%rd9, %r86, 8;
	add.s64 	%rd10, %rd1, %rd9;
	ld.global.f64 	%fd3, [%rd10];
	st.global.f64 	[tmp], %fd3;
	ld.volatile.shared.f64 	%fd8, [%r6];
	setp.geu.f64 	%p8, %fd8, %fd3;
	@%p8 bra 	$L__BB2_12;
	st.volatile.shared.f64 	[%r6], %fd3;
$L__BB2_12:
	add.s32 	%r29, %r28, %r92;
	setp.ge.s32 	%p9, %r81, %r5;
	@%p9 bra 	$L__BB2_15;
	mul.wide.u32 	%rd11, %r85, 8;
	add.s64 	%rd12, %rd1, %rd11;
	ld.global.f64 	%fd4, [%rd12];
	st.global.f64 	[tmp], %fd4;
	ld.volatile.shared.f64 	%fd9, [%r6];
	setp.geu.f64 	%p10, %fd9, %fd4;
	@%p10 bra 	$L__BB2_15;
	st.volatile.shared.f64 	[%r6], %fd4;
$L__BB2_15:
	add.s32 	%r72, %r29, %r92;
	add.s32 	%r88, %r72, %r92;
	add.s32 	%r86, %r86, %r11;
	add.s32 	%r85, %r85, %r11;
	add.s32 	%r84, %r84, %r11;
	add.s32 	%r83, %r83, %r11;
	add.s32 	%r82, %r82, %r11;
	add.s32 	%r81, %r81, %r11;
	add.s32 	%r80, %r80, %r11;
	add.s32 	%r79, %r79, %r11;
	add.s32 	%r78, %r78, 4;
	setp.ne.s32 	%p11, %r78, 0;
	@%p11 bra 	$L__BB2_3;
$L__BB2_16:
	setp.eq.s32 	%p12, %r9, 0;
	@%p12 bra 	$L__BB2_22;
	add.s32 	%r90, %r2, %r88;
	add.s32 	%r91, %r90, %r3;
	neg.s32 	%r89, %r9;
$L__BB2_18:
	.pragma "nounroll";
	setp.ge.s32 	%p13, %r90, %r5;
	@%p13 bra 	$L__BB2_21;
	mul.wide.u32 	%rd13, %r91, 8;
	add.s64 	%rd14, %rd1, %rd13;
	ld.global.f64 	%fd5, [%rd14];
	st.global.f64 	[tmp], %fd5;
	ld.volatile.shared.f64 	%fd10, [%r6];
	setp.geu.f64 	%p14, %fd10, %fd5;
	@%p14 bra 	$L__BB2_21;
	st.volatile.shared.f64 	[%r6], %fd5;
$L__BB2_21:
	add.s32 	%r91, %r91, %r92;
	add.s32 	%r90, %r90, %r92;
	add.s32 	%r89, %r89, 1;
	setp.ne.s32 	%p15, %r89, 0;
	@%p15 bra 	$L__BB2_18;
$L__BB2_22:
	bar.sync 	0;
	min.u32 	%r93, %r5, %r92;
$L__BB2_23:
	shr.u32 	%r92, %r92, 2;
	setp.ge.u32 	%p16, %r2, %r92;
	@%p16 bra 	$L__BB2_33;
	add.s32 	%r54, %r92, %r2;
	setp.ge.s32 	%p17, %r54, %r93;
	@%p17 bra 	$L__BB2_27;
	ld.volatile.shared.f64 	%fd11, [%r6];
	shl.b32 	%r73, %r92, 3;
	add.s32 	%r55, %r6, %r73;
	ld.volatile.shared.f64 	%fd12, [%r55];
	setp.geu.f64 	%p18, %fd11, %fd12;
	@%p18 bra 	$L__BB2_27;
	ld.volatile.shared.f64 	%fd13, [%r55];
	st.volatile.shared.f64 	[%r6], %fd13;
$L__BB2_27:
	add.s32 	%r56, %r54, %r92;
	setp.ge.s32 	%p19, %r56, %r93;
	@%p19 bra 	$L__BB2_30;
	ld.volatile.shared.f64 	%fd14, [%r6];
	shl.b32 	%r74, %r56, 3;
	add.s32 	%r57, %r64, %r74;
	ld.volatile.shared.f64 	%fd15, [%r57];
	setp.geu.f64 	%p20, %fd14, %fd15;
	@%p20 bra 	$L__BB2_30;
	ld.volatile.shared.f64 	%fd16, [%r57];
	st.volatile.shared.f64 	[%r6], %fd16;
$L__BB2_30:
	add.s32 	%r58, %r56, %r92;
	setp.ge.s32 	%p21, %r58, %r93;
	@%p21 bra 	$L__BB2_33;
	ld.volatile.shared.f64 	%fd17, [%r6];
	shl.b32 	%r76, %r58, 3;
	add.s32 	%r59, %r64, %r76;
	ld.volatile.shared.f64 	%fd18, [%r59];
	setp.geu.f64 	%p22, %fd17, %fd18;
	@%p22 bra 	$L__BB2_33;
	ld.volatile.shared.f64 	%fd19, [%r59];
	st.volatile.shared.f64 	[%r6], %fd19;
$L__BB2_33:
	setp.eq.s32 	%p23, %r92, 1;
	@%p23 bra 	$L__BB2_35;
	min.s32 	%r93, %r93, %r92;
	bar.sync 	0;
	bra.uni 	$L__BB2_23;
$L__BB2_35:
	cvta.to.global.u64 	%rd15, %rd2;
	ld.shared.f64 	%fd20, [_ZZ6do4096PdS_iPFvS_PVdiiEPFvS1_iiiS1_EE4nums];
	mul.wide.u32 	%rd16, %r1, 8;
	add.s64 	%rd17, %rd15, %rd16;
	st.global.f64 	[%rd17], %fd20;
	ret;

}


// ===== COMPILED SASS (sm_100) =====

	.target	sm_100

	.elftype	@"ET_EXEC"


//--------------------- .note.nv.tkinfo           --------------------------
	.section	.note.nv.tkinfo,"",@"SHT_NOTE"
	.sectionflags	@"SHF_NOTE_NV_TKINFO"
	.tkinfo
        /*0018*/ 	.word	0x00000002
        /*0030*/ 	.string	""
        /*0030*/ 	.string	"ptxas"
        /*0030*/ 	.string	"Cuda compilation tools, release 13.0, V13.0.88"
        /*0030*/ 	.string	"Build cuda_13.0.r13.0/compiler.36424714_0"
        /*0030*/ 	.string	"-arch sm_100 -m 64 "



//--------------------- .note.nv.cuinfo           --------------------------
	.section	.note.nv.cuinfo,"",@"SHT_NOTE"
	.sectionflags	@"SHF_NOTE_NV_CUINFO"
        /*0018*/ 	.short	0x0002
        /*001a*/ 	.short	0x0064
        /*001c*/ 	.short	0x0082
	.zero		2


//--------------------- .nv.info                  --------------------------
	.section	.nv.info,"",@"SHT_CUDA_INFO"
	.align	4


	//----- nvinfo : EIATTR_REGCOUNT
	.align		4
        /*0000*/ 	.byte	0x04, 0x2f
        /*0002*/ 	.short	(.L_2 - .L_1)
	.align		4
.L_1:
        /*0004*/ 	.word	index@(_Z7add4096PdS_i)
        /*0008*/ 	.word	0x0000001d


	//----- nvinfo : EIATTR_FRAME_SIZE
	.align		4
.L_2:
        /*000c*/ 	.byte	0x04, 0x11
        /*000e*/ 	.short	(.L_4 - .L_3)
	.align		4
.L_3:
        /*0010*/ 	.word	index@($__internal_2_$__cuda_sm20_div_u16)
        /*0014*/ 	.word	0x00000000


	//----- nvinfo : EIATTR_FRAME_SIZE
	.align		4
.L_4:
        /*0018*/ 	.byte	0x04, 0x11
        /*001a*/ 	.short	(.L_6 - .L_5)
	.align		4
.L_5:
        /*001c*/ 	.word	index@(_Z7add4096PdS_i)
        /*0020*/ 	.word	0x00000000


	//----- nvinfo : EIATTR_REGCOUNT
	.align		4
.L_6:
        /*0024*/ 	.byte	0x04, 0x2f
        /*0026*/ 	.short	(.L_8 - .L_7)
	.align		4
.L_7:
        /*0028*/ 	.word	index@(_Z14addsquared4096PdS_i)
        /*002c*/ 	.word	0x0000001d


	//----- nvinfo : EIATTR_FRAME_SIZE
	.align		4
.L_8:
        /*0030*/ 	.byte	0x04, 0x11
        /*0032*/ 	.short	(.L_10 - .L_9)
	.align		4
.L_9:
        /*0034*/ 	.word	index@($__internal_1_$__cuda_sm20_div_u16)
        /*0038*/ 	.word	0x00000000


	//----- nvinfo : EIATTR_FRAME_SIZE
	.align		4
.L_10:
        /*003c*/ 	.byte	0x04, 0x11
        /*003e*/ 	.short	(.L_12 - .L_11)
	.align		4
.L_11:
        /*0040*/ 	.word	index@(_Z14addsquared4096PdS_i)
        /*0044*/ 	.word	0x00000000


	//----- nvinfo : EIATTR_REGCOUNT
	.align		4
.L_12:
        /*0048*/ 	.byte	0x04, 0x2f
        /*004a*/ 	.short	(.L_14 - .L_13)
	.align		4
.L_13:
        /*004c*/ 	.word	index@(_Z7max4096PdS_i)
        /*0050*/ 	.word	0x0000001b


	//----- nvinfo : EIATTR_FRAME_SIZE
	.align		4
.L_14:
        /*0054*/ 	.byte	0x04, 0x11
        /*0056*/ 	.short	(.L_16 - .L_15)
	.align		4
.L_15:
        /*0058*/ 	.word	index@($__internal_0_$__cuda_sm20_div_u16)
        /*005c*/ 	.word	0x00000000


	//----- nvinfo : EIATTR_FRAME_SIZE
	.align		4
.L_16:
        /*0060*/ 	.byte	0x04, 0x11
        /*0062*/ 	.short	(.L_18 - .L_17)
	.align		4
.L_17:
        /*0064*/ 	.word	index@(_Z7max4096PdS_i)
        /*0068*/ 	.word	0x00000000


	//----- nvinfo : EIATTR_MIN_STACK_SIZE
	.align		4
.L_18:
        /*006c*/ 	.byte	0x04, 0x12
        /*006e*/ 	.short	(.L_20 - .L_19)
	.align		4
.L_19:
        /*0070*/ 	.word	index@(_Z7max4096PdS_i)
        /*0074*/ 	.word	0x00000000


	//----- nvinfo : EIATTR_MIN_STACK_SIZE
	.align		4
.L_20:
        /*0078*/ 	.byte	0x04, 0x12
        /*007a*/ 	.short	(.L_22 - .L_21)
	.align		4
.L_21:
        /*007c*/ 	.word	index@(_Z14addsquared4096PdS_i)
        /*0080*/ 	.word	0x00000000


	//----- nvinfo : EIATTR_MIN_STACK_SIZE
	.align		4
.L_22:
        /*0084*/ 	.byte	0x04, 0x12
        /*0086*/ 	.short	(.L_24 - .L_23)
	.align		4
.L_23:
        /*0088*/ 	.word	index@(_Z7add4096PdS_i)
        /*008c*/ 	.word	0x00000000
.L_24:


//--------------------- .nv.compat                --------------------------
	.section	.nv.compat,"",@"SHT_CUDA_COMPAT_INFO"
	.align	4
        /*0000*/ 	.byte	0x02, 0x09, 0x00, 0x00, 0x02, 0x02, 0x01, 0x00, 0x02, 0x05, 0x05, 0x00, 0x03, 0x07, 0x01, 0x01
        /*0010*/ 	.byte	0x02, 0x03, 0x00, 0x00, 0x02, 0x06, 0x01, 0x00, 0x04, 0x0b, 0x08, 0x00, 0x01, 0x00, 0x00, 0x00
        /*0020*/ 	.byte	0x00, 0x00, 0x00, 0x00


//--------------------- .nv.info._Z7max4096PdS_i  --------------------------
	.section	.nv.info._Z7max4096PdS_i,"",@"SHT_CUDA_INFO"
	.sectionflags	@""
	.align	4


	//----- nvinfo : EIATTR_CUDA_API_VERSION
	.align		4
        /*0000*/ 	.byte	0x04, 0x37
        /*0002*/ 	.short	(.L_26 - .L_25)
.L_25:
        /*0004*/ 	.word	0x00000082


	//----- nvinfo : EIATTR_KPARAM_INFO
	.align		4
.L_26:
        /*0008*/ 	.byte	0x04, 0x17
        /*000a*/ 	.short	(.L_28 - .L_27)
.L_27:
        /*000c*/ 	.word	0x00000000
        /*0010*/ 	.short	0x0002
        /*0012*/ 	.short	0x0010
        /*0014*/ 	.byte	0x00, 0xf0, 0x11, 0x00


	//----- nvinfo : EIATTR_KPARAM_INFO
	.align		4
.L_28:
        /*0018*/ 	.byte	0x04, 0x17
        /*001a*/ 	.short	(.L_30 - .L_29)
.L_29:
        /*001c*/ 	.word	0x00000000
        /*0020*/ 	.short	0x0001
        /*0022*/ 	.short	0x0008
        /*0024*/ 	.byte	0x00, 0xf5, 0x21, 0x00


	//----- nvinfo : EIATTR_KPARAM_INFO
	.align		4
.L_30:
        /*0028*/ 	.byte	0x04, 0x17
        /*002a*/ 	.short	(.L_32 - .L_31)
.L_31:
        /*002c*/ 	.word	0x00000000
        /*0030*/ 	.short	0x0000
        /*0032*/ 	.short	0x0000
        /*0034*/ 	.byte	0x00, 0xf5, 0x21, 0x00


	//----- nvinfo : EIATTR_SPARSE_MMA_MASK
	.align		4
.L_32:
        /*0038*/ 	.byte	0x03, 0x50
        /*003a*/ 	.short	0x0000


	//----- nvinfo : EIATTR_MAXREG_COUNT
	.align		4
        /*003c*/ 	.byte	0x03, 0x1b
        /*003e*/ 	.short	0x00ff


	//----- nvinfo : EIATTR_NUM_BARRIERS
	.align		4
        /*0040*/ 	.byte	0x02, 0x4c
        /*0042*/ 	.byte	0x01
	.zero		1


	//----- nvinfo : EIATTR_MERCURY_ISA_VERSION
	.align		4
        /*0044*/ 	.byte	0x03, 0x5f
        /*0046*/ 	.short	0x0101


	//----- nvinfo : EIATTR_VRC_CTA_INIT_COUNT
	.align		4
        /*0048*/ 	.byte	0x02, 0x4a
	.zero		1
	.zero		1


	//----- nvinfo : EIATTR_EXIT_INSTR_OFFSETS
	.align		4
        /*004c*/ 	.byte	0x04, 0x1c
        /*004e*/ 	.short	(.L_34 - .L_33)


	//   ....[0]....
.L_33:
        /*0050*/ 	.word	0x00000a90


	//----- nvinfo : EIATTR_CRS_STACK_SIZE
	.align		4
.L_34:
        /*0054*/ 	.byte	0x04, 0x1e
        /*0056*/ 	.short	(.L_36 - .L_35)
.L_35:
        /*0058*/ 	.word	0x00000000


	//----- nvinfo : EIATTR_CBANK_PARAM_SIZE
	.align		4
.L_36:
        /*005c*/ 	.byte	0x03, 0x19
        /*005e*/ 	.short	0x0014


	//----- nvinfo : EIATTR_PARAM_CBANK
	.align		4
        /*0060*/ 	.byte	0x04, 0x0a
        /*0062*/ 	.short	(.L_38 - .L_37)
	.align		4
.L_37:
        /*0064*/ 	.word	index@(.nv.constant0._Z7max4096PdS_i)
        /*0068*/ 	.short	0x0380
        /*006a*/ 	.short	0x0014


	//----- nvinfo : EIATTR_SW_WAR
	.align		4
.L_38:
        /*006c*/ 	.byte	0x04, 0x36
        /*006e*/ 	.short	(.L_40 - .L_39)
.L_39:
        /*0070*/ 	.word	0x00000008
.L_40:


//--------------------- .nv.info._Z14addsquared4096PdS_i --------------------------
	.section	.nv.info._Z14addsquared4096PdS_i,"",@"SHT_CUDA_INFO"
	.sectionflags	@""
	.align	4


	//----- nvinfo : EIATTR_CUDA_API_VERSION
	.align		4
        /*0000*/ 	.byte	0x04, 0x37
        /*0002*/ 	.short	(.L_42 - .L_41)
.L_41:
        /*0004*/ 	.word	0x00000082


	//----- nvinfo : EIATTR_KPARAM_INFO
	.align		4
.L_42:
        /*0008*/ 	.byte	0x04, 0x17
        /*000a*/ 	.short	(.L_44 - .L_43)
.L_43:
        /*000c*/ 	.word	0x00000000
        /*0010*/ 	.short	0x0002
        /*0012*/ 	.short	0x0010
        /*0014*/ 	.byte	0x00, 0xf0, 0x11, 0x00


	//----- nvinfo : EIATTR_KPARAM_INFO
	.align		4
.L_44:
        /*0018*/ 	.byte	0x04, 0x17
        /*001a*/ 	.short	(.L_46 - .L_45)
.L_45:
        /*001c*/ 	.word	0x00000000
        /*0020*/ 	.short	0x0001
        /*0022*/ 	.short	0x0008
        /*0024*/ 	.byte	0x00, 0xf5, 0x21, 0x00


	//----- nvinfo : EIATTR_KPARAM_INFO
	.align		4
.L_46:
        /*0028*/ 	.byte	0x04, 0x17
        /*002a*/ 	.short	(.L_48 - .L_47)
.L_47:
        /*002c*/ 	.word	0x00000000
        /*0030*/ 	.short	0x0000
        /*0032*/ 	.short	0x0000
        /*0034*/ 	.byte	0x00, 0xf5, 0x21, 0x00


	//----- nvinfo : EIATTR_SPARSE_MMA_MASK
	.align		4
.L_48:
        /*0038*/ 	.byte	0x03, 0x50
        /*003a*/ 	.short	0x0000


	//----- nvinfo : EIATTR_MAXREG_COUNT
	.align		4
        /*003c*/ 	.byte	0x03, 0x1b
        /*003e*/ 	.short	0x00ff


	//----- nvinfo : EIATTR_NUM_BARRIERS
	.align		4
        /*0040*/ 	.byte	0x02, 0x4c
        /*0042*/ 	.byte	0x01
	.zero		1


	//----- nvinfo : EIATTR_MERCURY_ISA_VERSION
	.align		4
        /*0044*/ 	.byte	0x03, 0x5f
        /*0046*/ 	.short	0x0101


	//----- nvinfo : EIATTR_VRC_CTA_INIT_COUNT
	.align		4
        /*0048*/ 	.byte	0x02, 0x4a
	.zero		1
	.zero		1


	//----- nvinfo : EIATTR_EXIT_INSTR_OFFSETS
	.align		4
        /*004c*/ 	.byte	0x04, 0x1c
        /*004e*/ 	.short	(.L_50 - .L_49)


	//   ....[0]....
.L_49:
        /*0050*/ 	.word	0x00000890


	//----- nvinfo : EIATTR_CRS_STACK_SIZE
	.align		4
.L_50:
        /*0054*/ 	.byte	0x04, 0x1e
        /*0056*/ 	.short	(.L_52 - .L_51)
.L_51:
        /*0058*/ 	.word	0x00000000


	//----- nvinfo : EIATTR_CBANK_PARAM_SIZE
	.align		4
.L_52:
        /*005c*/ 	.byte	0x03, 0x19
        /*005e*/ 	.short	0x0014


	//----- nvinfo : EIATTR_PARAM_CBANK
	.align		4
        /*0060*/ 	.byte	0x04, 0x0a
        /*0062*/ 	.short	(.L_54 - .L_53)
	.align		4
.L_53:
        /*0064*/ 	.word	index@(.nv.constant0._Z14addsquared4096PdS_i)
        /*0068*/ 	.short	0x0380
        /*006a*/ 	.short	0x0014


	//----- nvinfo : EIATTR_SW_WAR
	.align		4
.L_54:
        /*006c*/ 	.byte	0x04, 0x36
        /*006e*/ 	.short	(.L_56 - .L_55)
.L_55:
        /*0070*/ 	.word	0x00000008
.L_56:


//--------------------- .nv.info._Z7add4096PdS_i  --------------------------
	.section	.nv.info._Z7add4096PdS_i,"",@"SHT_CUDA_INFO"
	.sectionflags	@""
	.align	4


	//----- nvinfo : EIATTR_CUDA_API_VERSION
	.align		4
        /*0000*/ 	.byte	0x04, 0x37
        /*0002*/ 	.short	(.L_58 - .L_57)
.L_57:
        /*0004*/ 	.word	0x00000082


	//----- nvinfo : EIATTR_KPARAM_INFO
	.align		4
.L_58:
        /*0008*/ 	.byte	0x04, 0x17
        /*000a*/ 	.short	(.L_60 - .L_59)
.L_59:
        /*000c*/ 	.word	0x00000000
        /*0010*/ 	.short	0x0002
        /*0012*/ 	.short	0x0010
        /*0014*/ 	.byte	0x00, 0xf0, 0x11, 0x00


	//----- nvinfo : EIATTR_KPARAM_INFO
	.align		4
.L_60:
        /*0018*/ 	.byte	0x04, 0x17
        /*001a*/ 	.short	(.L_62 - .L_61)
.L_61:
        /*001c*/ 	.word	0x00000000
        /*0020*/ 	.short	0x0001
        /*0022*/ 	.short	0x0008
        /*0024*/ 	.byte	0x00, 0xf5, 0x21, 0x00


	//----- nvinfo : EIATTR_KPARAM_INFO
	.align		4
.L_62:
        /*0028*/ 	.byte	0x04, 0x17
        /*002a*/ 	.short	(.L_64 - .L_63)
.L_63:
        /*002c*/ 	.word	0x00000000
        /*0030*/ 	.short	0x0000
        /*0032*/ 	.short	0x0000
        /*0034*/ 	.byte	0x00, 0xf5, 0x21, 0x00


	//----- nvinfo : EIATTR_SPARSE_MMA_MASK
	.align		4
.L_64:
        /*0038*/ 	.byte	0x03, 0x50
        /*003a*/ 	.short	0x0000


	//----- nvinfo : EIATTR_MAXREG_COUNT
	.align		4
        /*003c*/ 	.byte	0x03, 0x1b
        /*003e*/ 	.short	0x00ff


	//----- nvinfo : EIATTR_NUM_BARRIERS
	.align		4
        /*0040*/ 	.byte	0x02, 0x4c
        /*0042*/ 	.byte	0x01
	.zero		1


	//----- nvinfo : EIATTR_MERCURY_ISA_VERSION
	.align		4
        /*0044*/ 	.byte	0x03, 0x5f
        /*0046*/ 	.short	0x0101


	//----- nvinfo : EIATTR_VRC_CTA_INIT_COUNT
	.align		4
        /*0048*/ 	.byte	0x02, 0x4a
	.zero		1
	.zero		1


	//----- nvinfo : EIATTR_EXIT_INSTR_OFFSETS
	.align		4
        /*004c*/ 	.byte	0x04, 0x1c
        /*004e*/ 	.short	(.L_66 - .L_65)


	//   ....[0]....
.L_65:
        /*0050*/ 	.word	0x00000890


	//----- nvinfo : EIATTR_CRS_STACK_SIZE
	.align		4
.L_66:
        /*0054*/ 	.byte	0x04, 0x1e
        /*0056*/ 	.short	(.L_68 - .L_67)
.L_67:
        /*0058*/ 	.word	0x00000000


	//----- nvinfo : EIATTR_CBANK_PARAM_SIZE
	.align		4
.L_68:
        /*005c*/ 	.byte	0x03, 0x19
        /*005e*/ 	.short	0x0014


	//----- nvinfo : EIATTR_PARAM_CBANK
	.align		4
        /*0060*/ 	.byte	0x04, 0x0a
        /*0062*/ 	.short	(.L_70 - .L_69)
	.align		4
.L_69:
        /*0064*/ 	.word	index@(.nv.constant0._Z7add4096PdS_i)
        /*0068*/ 	.short	0x0380
        /*006a*/ 	.short	0x0014


	//----- nvinfo : EIATTR_SW_WAR
	.align		4
.L_70:
        /*006c*/ 	.byte	0x04, 0x36
        /*006e*/ 	.short	(.L_72 - .L_71)
.L_71:
        /*0070*/ 	.word	0x00000008
.L_72:


//--------------------- .nv.callgraph             --------------------------
	.section	.nv.callgraph,"",@"SHT_CUDA_CALLGRAPH"
	.align	4
	.sectionentsize	8
	.align		4
        /*0000*/ 	.word	0x00000000
	.align		4
        /*0004*/ 	.word	0xffffffff
	.align		4
        /*0008*/ 	.word	0x00000000
	.align		4
        /*000c*/ 	.word	0xfffffffe
	.align		4
        /*0010*/ 	.word	0x00000000
	.align		4
        /*0014*/ 	.word	0xfffffffd
	.align		4
        /*0018*/ 	.word	0x00000000
	.align		4
        /*001c*/ 	.word	0xfffffffc


//--------------------- .nv.constant4             --------------------------
	.section	.nv.constant4,"a",@progbits
	.align	8
	.align		8
.nv.constant4:
        /*0000*/ 	.dword	tmp


//--------------------- .text._Z7max4096PdS_i     --------------------------
	.section	.text._Z7max4096PdS_i,"ax",@progbits
	.align	128
        .global         _Z7max4096PdS_i
        .type           _Z7max4096PdS_i,@function
        .size           _Z7max4096PdS_i,(.L_x_38 - _Z7max4096PdS_i)
        .other          _Z7max4096PdS_i,@"STO_CUDA_ENTRY STV_DEFAULT"
_Z7max4096PdS_i:
.text._Z7max4096PdS_i:
[----:B------:R-:W-:Y:S01]  /*0000*/  LDC R1, c[0x0][0x37c] ;  /* 0x0000df00ff017b82 */ /* 0x000fe20000000800 */
[----:B------:R-:W0:Y:S07]  /*0010*/  S2R R0, SR_TID.X ;  /* 0x0000000000007919 */ /* 0x000e2e0000002100 */
[----:B------:R-:W1:Y:S01]  /*0020*/  S2UR UR5, SR_CgaCtaId ;  /* 0x00000000000579c3 */ /* 0x000e620000008800 */
[----:B------:R-:W-:Y:S01]  /*0030*/  UMOV UR4, 0x400 ;  /* 0x0000040000047882 */ /* 0x000fe20000000000 */
[----:B------:R-:W2:Y:S01]  /*0040*/  LDCU.64 UR8, c[0x0][0x358] ;  /* 0x00006b00ff0877ac */ /* 0x000ea20008000a00 */
[----:B------:R-:W3:Y:S05]  /*0050*/  S2R R3, SR_CTAID.X ;  /* 0x0000000000037919 */ /* 0x000eea0000002500 */
[----:B------:R-:W3:Y:S01]  /*0060*/  LDC R4, c[0x0][0x390] ;  /* 0x0000e400ff047b82 */ /* 0x000ee20000000800 */
[----:B-1----:R-:W-:Y:S01]  /*0070*/  ULEA UR4, UR5, UR4, 0x18 ;  /* 0x0000000405047291 */ /* 0x002fe2000f8ec0ff */
[----:B------:R-:W1:Y:S05]  /*0080*/  LDCU UR5, c[0x0][0x360] ;  /* 0x00006c00ff0577ac */ /* 0x000e6a0008000800 */
[----:B0-----:R-:W-:Y:S01]  /*0090*/  LEA R2, R0, UR4, 0x3 ;  /* 0x0000000400027c11 */ /* 0x001fe2000f8e18ff */
[----:B---3--:R-:W-:-:S04]  /*00a0*/  IMAD R4, R3, -0x1000, R4 ;  /* 0xfffff00003047824 */ /* 0x008fc800078e0204 */
[----:B------:R0:W-:Y:S01]  /*00b0*/  STS.64 [R2], RZ ;  /* 0x000000ff02007388 */ /* 0x0001e20000000a00 */
[C---:B------:R-:W-:Y:S02]  /*00c0*/  ISETP.GE.AND P0, PT, R4.reuse, 0x1, PT ;  /* 0x000000010400780c */ /* 0x040fe40003f06270 */
[----:B------:R-:W-:Y:S01]  /*00d0*/  VIMNMX R4, PT, PT, R4, 0x1000, PT ;  /* 0x0000100004047848 */ /* 0x000fe20003fe0100 */
[----:B-1----:R-:W-:-:S10]  /*00e0*/  IMAD.U32 R5, RZ, RZ, UR5 ;  /* 0x00000005ff057e24 */ /* 0x002fd4000f8e00ff */
[----:B0-2---:R-:W-:Y:S05]  /*00f0*/  @!P0 BRA `(.L_x_0) ;  /* 0x0000000400a08947 */ /* 0x005fea0003800000 */
[----:B------:R-:W-:Y:S02]  /*0100*/  VIMNMX R6, PT, PT, R4, R5, !PT ;  /* 0x0000000504067248 */ /* 0x000fe40007fe0100 */
[----:B------:R-:W-:-:S03]  /*0110*/  LOP3.LUT R11, R5, 0xffff, RZ, 0xc0, !PT ;  /* 0x0000ffff050b7812 */ /* 0x000fc600078ec0ff */
[----:B------:R-:W-:Y:S02]  /*0120*/  VIADD R7, R6, 0xffffffff ;  /* 0xffffffff06077836 */ /* 0x000fe40000000000 */
[----:B------:R-:W-:-:S03]  /*0130*/  IMAD R6, R3, 0x1000, R0 ;  /* 0x0000100003067824 */ /* 0x000fc600078e0200 */
[----:B------:R-:W-:Y:S02]  /*0140*/  LOP3.LUT R9, R7, 0xffff, RZ, 0xc0, !PT ;  /* 0x0000ffff07097812 */ /* 0x000fe400078ec0ff */
[----:B------:R-:W-:-:S07]  /*0150*/  MOV R12, 0x170 ;  /* 0x00000170000c7802 */ /* 0x000fce0000000f00 */
[----:B------:R-:W-:Y:S05]  /*0160*/  CALL.REL.NOINC `($__internal_0_$__cuda_sm20_div_u16) ;  /* 0x00000008004c7944 */ /* 0x000fea0003c00000 */
[----:B------:R-:W-:Y:S01]  /*0170*/  LOP3.LUT R7, R11, 0xffff, RZ, 0xc0, !PT ;  /* 0x0000ffff0b077812 */ /* 0x000fe200078ec0ff */
[----:B------:R-:W-:-:S03]  /*0180*/  IMAD.MOV.U32 R24, RZ, RZ, RZ ;  /* 0x000000ffff187224 */ /* 0x000fc600078e00ff */
[C---:B------:R-:W-:Y:S01]  /*0190*/  ISETP.GE.U32.AND P0, PT, R7.reuse, 0x3, PT ;  /* 0x000000030700780c */ /* 0x040fe20003f06070 */
[----:B------:R-:W-:-:S05]  /*01a0*/  VIADD R22, R7, 0x1 ;  /* 0x0000000107167836 */ /* 0x000fca0000000000 */
[----:B------:R-:W-:-:S07]  /*01b0*/  LOP3.LUT R7, R22, 0x3, RZ, 0xc0, !PT ;  /* 0x0000000316077812 */ /* 0x000fce00078ec0ff */
[----:B------:R-:W-:Y:S05]  /*01c0*/  @!P0 BRA `(.L_x_1) ;  /* 0x0000000400148947 */ /* 0x000fea0003800000 */
[----:B------:R-:W0:Y:S01]  /*01d0*/  LDC.64 R14, c[0x0][0x380] ;  /* 0x0000e000ff0e7b82 */ /* 0x000e220000000a00 */
[----:B------:R-:W-:Y:S01]  /*01e0*/  LOP3.LUT R22, R22, 0x1fffc, RZ, 0xc0, !PT ;  /* 0x0001fffc16167812 */ /* 0x000fe200078ec0ff */
[C---:B------:R-:W-:Y:S01]  /*01f0*/  IMAD.IADD R12, R5.reuse, 0x1, R0 ;  /* 0x00000001050c7824 */ /* 0x040fe200078e0200 */
[C---:B------:R-:W-:Y:S01]  /*0200*/  LEA R8, R5.reuse, R6, 0x1 ;  /* 0x0000000605087211 */ /* 0x040fe200078e08ff */
[C---:B------:R-:W-:Y:S01]  /*0210*/  IMAD R10, R5.reuse, 0x3, R6 ;  /* 0x00000003050a7824 */ /* 0x040fe200078e0206 */
[----:B------:R-:W-:Y:S01]  /*0220*/  IADD3 R22, PT, PT, -R22, RZ, RZ ;  /* 0x000000ff16167210 */ /* 0x000fe20007ffe1ff */
[C-C-:B------:R-:W-:Y:S02]  /*0230*/  IMAD R9, R5.reuse, 0x2, R0.reuse ;  /* 0x0000000205097824 */ /* 0x140fe400078e0200 */
[----:B------:R-:W-:Y:S02]  /*0240*/  IMAD R11, R5, 0x3, R0 ;  /* 0x00000003050b7824 */ /* 0x000fe400078e0200 */
[----:B------:R-:W-:-:S02]  /*0250*/  IMAD.MOV.U32 R24, RZ, RZ, RZ ;  /* 0x000000ffff187224 */ /* 0x000fc400078e00ff */
[----:B------:R-:W-:Y:S02]  /*0260*/  IMAD.MOV.U32 R13, RZ, RZ, R0 ;  /* 0x000000ffff0d7224 */ /* 0x000fe400078e0000 */
[----:B------:R-:W-:-:S07]  /*0270*/  IMAD R23, R3, 0x1000, R12 ;  /* 0x0000100003177824 */ /* 0x000fce00078e020c */
.L_x_10:
[-C--:B------:R-:W-:Y:S01]  /*0280*/  ISETP.GE.AND P3, PT, R13, R4.reuse, PT ;  /* 0x000000040d00720c */ /* 0x080fe20003f66270 */
[----:B------:R-:W-:Y:S01]  /*0290*/  BSSY.RECONVERGENT B0, `(.L_x_2) ;  /* 0x000000d000007945 */ /* 0x000fe20003800200 */
[-C--:B------:R-:W-:Y:S01]  /*02a0*/  ISETP.GE.AND P0, PT, R12, R4.reuse, PT ;  /* 0x000000040c00720c */ /* 0x080fe20003f06270 */
[----:B------:R-:W-:Y:S01]  /*02b0*/  IMAD.IADD R24, R5, 0x1, R24 ;  /* 0x0000000105187824 */ /* 0x000fe200078e0218 */
[-C--:B------:R-:W-:Y:S02]  /*02c0*/  ISETP.GE.AND P1, PT, R9, R4.reuse, PT ;  /* 0x000000040900720c */ /* 0x080fe40003f26270 */
[----:B------:R-:W-:-:S07]  /*02d0*/  ISETP.GE.AND P2, PT, R11, R4, PT ;  /* 0x000000040b00720c */ /* 0x000fce0003f46270 */
[----:B-1234-:R-:W-:Y:S06]  /*02e0*/  @P3 BRA `(.L_x_3) ;  /* 0x00000000001c3947 */ /* 0x01efec0003800000 */
[----:B0-----:R-:W-:Y:S01]  /*02f0*/  IMAD.WIDE.U32 R16, R6, 0x8, R14 ;  /* 0x0000000806107825 */ /* 0x001fe200078e000e */
[----:B------:R-:W0:Y:S05]  /*0300*/  LDS.64 R18, [R2] ;  /* 0x0000000002127984 */ /* 0x000e2a0000000a00 */
[----:B------:R-:W0:Y:S01]  /*0310*/  LDG.E.64 R16, desc[UR8][R16.64] ;  /* 0x0000000810107981 */ /* 0x000e22000c1e1b00 */
[----:B------:R-:W1:Y:S01]  /*0320*/  LDC.64 R20, c[0x4][RZ] ;  /* 0x01000000ff147b82 */ /* 0x000e620000000a00 */
[----:B0-----:R-:W-:Y:S02]  /*0330*/  DSETP.GEU.AND P3, PT, R18, R16, PT ;  /* 0x000000101200722a */ /* 0x001fe40003f6e000 */
[----:B-1----:R1:W-:-:S12]  /*0340*/  STG.E.64 desc[UR8][R20.64], R16 ;  /* 0x0000001014007986 */ /* 0x0023d8000c101b08 */
[----:B------:R1:W-:Y:S02]  /*0350*/  @!P3 STS.64 [R2], R16 ;  /* 0x000000100200b388 */ /* 0x0003e40000000a00 */
.L_x_3:
[----:B------:R-:W-:Y:S05]  /*0360*/  BSYNC.RECONVERGENT B0 ;  /* 0x0000000000007941 */ /* 0x000fea0003800200 */
.L_x_2:
[----:B------:R-:W-:Y:S04]  /*0370*/  BSSY.RECONVERGENT B0, `(.L_x_4) ;  /* 0x0000009000007945 */ /* 0x000fe80003800200 */
[----:B------:R-:W-:Y:S05]  /*0380*/  @P0 BRA `(.L_x_5) ;  /* 0x00000000001c0947 */ /* 0x000fea0003800000 */
[----:B01----:R-:W-:Y:S01]  /*0390*/  IMAD.WIDE.U32 R16, R23, 0x8, R14 ;  /* 0x0000000817107825 */ /* 0x003fe200078e000e */
[----:B------:R-:W0:Y:S05]  /*03a0*/  LDS.64 R20, [R2] ;  /* 0x0000000002147984 */ /* 0x000e2a0000000a00 */
[----:B------:R-:W0:Y:S01]  /*03b0*/  LDG.E.64 R16, desc[UR8][R16.64] ;  /* 0x0000000810107981 */ /* 0x000e22000c1e1b00 */
[----:B------:R-:W1:Y:S01]  /*03c0*/  LDC.64 R18, c[0x4][RZ] ;  /* 0x01000000ff127b82 */ /* 0x000e620000000a00 */
[----:B0-----:R-:W-:Y:S02]  /*03d0*/  DSETP.GEU.AND P0, PT, R20, R16, PT ;  /* 0x000000101400722a */ /* 0x001fe40003f0e000 */
[----:B-1----:R2:W-:-:S12]  /*03e0*/  STG.E.64 desc[UR8][R18.64], R16 ;  /* 0x0000001012007986 */ /* 0x0025d8000c101b08 */
[----:B------:R2:W-:Y:S02]  /*03f0*/  @!P0 STS.64 [R2], R16 ;  /* 0x0000001002008388 */ /* 0x0005e40000000a00 */
.L_x_5:
[----:B------:R-:W-:Y:S05]  /*0400*/  BSYNC.RECONVERGENT B0 ;  /* 0x0000000000007941 */ /* 0x000fea0003800200 */
.L_x_4:
[----:B------:R-:W-:Y:S04]  /*0410*/  BSSY.RECONVERGENT B0, `(.L_x_6) ;  /* 0x0000009000007945 */ /* 0x000fe80003800200 */
[----:B------:R-:W-:Y:S05]  /*0420*/  @P1 BRA `(.L_x_7) ;  /* 0x00000000001c1947 */ /* 0x000fea0003800000 */
[----:B012---:R-:W-:Y:S01]  /*0430*/  IMAD.WIDE.U32 R16, R8, 0x8, R14 ;  /* 0x0000000808107825 */ /* 0x007fe200078e000e */
[----:B------:R-:W0:Y:S05]  /*0440*/  LDS.64 R18, [R2] ;  /* 0x0000000002127984 */ /* 0x000e2a0000000a00 */
[----:B------:R-:W0:Y:S01]  /*0450*/  LDG.E.64 R16, desc[UR8][R16.64] ;  /* 0x0000000810107981 */ /* 0x000e22000c1e1b00 */
[----:B------:R-:W1:Y:S01]  /*0460*/  LDC.64 R20, c[0x4][RZ] ;  /* 0x01000000ff147b82 */ /* 0x000e620000000a00 */
[----:B0-----:R-:W-:Y:S02]  /*0470*/  DSETP.GEU.AND P0, PT, R18, R16, PT ;  /* 0x000000101200722a */ /* 0x001fe40003f0e000 */
[----:B-1----:R3:W-:-:S12]  /*0480*/  STG.E.64 desc[UR8][R20.64], R16 ;  /* 0x0000001014007986 */ /* 0x0027d8000c101b08 */
[----:B------:R3:W-:Y:S02]  /*0490*/  @!P0 STS.64 [R2], R16 ;  /* 0x0000001002008388 */ /* 0x0007e40000000a00 */
.L_x_7:
[----:B------:R-:W-:Y:S05]  /*04a0*/  BSYNC.RECONVERGENT B0 ;  /* 0x0000000000007941 */ /* 0x000fea0003800200 */
.L_x_6:
[----:B------:R-:W-:Y:S01]  /*04b0*/  BSSY.RECONVERGENT B0, `(.L_x_8) ;  /* 0x000000a000007945 */ /* 0x000fe20003800200 */
[----:B------:R-:W-:-:S03]  /*04c0*/  IMAD.IADD R24, R5, 0x1, R24 ;  /* 0x0000000105187824 */ /* 0x000fc600078e0218 */
[----:B------:R-:W-:Y:S05]  /*04d0*/  @P2 BRA `(.L_x_9) ;  /* 0x00000000001c2947 */ /* 0x000fea0003800000 */
[----:B0-2---:R-:W-:Y:S01]  /*04e0*/  IMAD.WIDE.U32 R18, R10, 0x8, R14 ;  /* 0x000000080a127825 */ /* 0x005fe200078e000e */
[----:B-1-3--:R-:W0:Y:S05]  /*04f0*/  LDS.64 R20, [R2] ;  /* 0x0000000002147984 */ /* 0x00ae2a0000000a00 */
[----:B------:R-:W0:Y:S01]  /*0500*/  LDG.E.64 R18, desc[UR8][R18.64] ;  /* 0x0000000812127981 */ /* 0x000e22000c1e1b00 */
[----:B------:R-:W1:Y:S01]  /*0510*/  LDC.64 R16, c[0x4][RZ] ;  /* 0x01000000ff107b82 */ /* 0x000e620000000a00 */
[----:B0-----:R-:W-:Y:S02]  /*0520*/  DSETP.GEU.AND P0, PT, R20, R18, PT ;  /* 0x000000121400722a */ /* 0x001fe40003f0e000 */
[----:B-1----:R4:W-:-:S12]  /*0530*/  STG.E.64 desc[UR8][R16.64], R18 ;  /* 0x0000001210007986 */ /* 0x0029d8000c101b08 */
[----:B------:R4:W-:Y:S02]  /*0540*/  @!P0 STS.64 [R2], R18 ;  /* 0x0000001202008388 */ /* 0x0009e40000000a00 */
.L_x_9:
[----:B------:R-:W-:Y:S05]  /*0550*/  BSYNC.RECONVERGENT B0 ;  /* 0x0000000000007941 */ /* 0x000fea0003800200 */
.L_x_8:
[----:B------:R-:W-:Y:S01]  /*0560*/  VIADD R22, R22, 0x4 ;  /* 0x0000000416167836 */ /* 0x000fe20000000000 */
[C---:B------:R-:W-:Y:S01]  /*0570*/  IADD3 R24, PT, PT, R5.reuse, R24, R5 ;  /* 0x0000001805187210 */ /* 0x040fe20007ffe005 */
[C---:B------:R-:W-:Y:S01]  /*0580*/  IMAD R10, R5.reuse, 0x4, R10 ;  /* 0x00000004050a7824 */ /* 0x040fe200078e020a */
[C---:B------:R-:W-:Y:S01]  /*0590*/  LEA R8, R5.reuse, R8, 0x2 ;  /* 0x0000000805087211 */ /* 0x040fe200078e10ff */
[C---:B------:R-:W-:Y:S01]  /*05a0*/  IMAD R23, R5.reuse, 0x4, R23 ;  /* 0x0000000405177824 */ /* 0x040fe200078e0217 */
[----:B------:R-:W-:Y:S01]  /*05b0*/  ISETP.NE.AND P0, PT, R22, RZ, PT ;  /* 0x000000ff1600720c */ /* 0x000fe20003f05270 */
[C---:B------:R-:W-:Y:S01]  /*05c0*/  IMAD R12, R5.reuse, 0x4, R12 ;  /* 0x00000004050c7824 */ /* 0x040fe200078e020c */
[C---:B------:R-:W-:Y:S01]  /*05d0*/  LEA R11, R5.reuse, R11, 0x2 ;  /* 0x0000000b050b7211 */ /* 0x040fe200078e10ff */
[C---:B------:R-:W-:Y:S02]  /*05e0*/  IMAD R9, R5.reuse, 0x4, R9 ;  /* 0x0000000405097824 */ /* 0x040fe400078e0209 */
[----:B------:R-:W-:-:S02]  /*05f0*/  IMAD R13, R5, 0x4, R13 ;  /* 0x00000004050d7824 */ /* 0x000fc400078e020d */
[----:B------:R-:W-:-:S06]  /*0600*/  IMAD R6, R5, 0x4, R6 ;  /* 0x0000000405067824 */ /* 0x000fcc00078e0206 */
[----:B------:R-:W-:Y:S05]  /*0610*/  @P0 BRA `(.L_x_10) ;  /* 0xfffffffc00180947 */ /* 0x000fea000383ffff */
.L_x_1:
[----:B------:R-:W-:-:S13]  /*0620*/  ISETP.NE.AND P0, PT, R7, RZ, PT ;  /* 0x000000ff0700720c */ /* 0x000fda0003f05270 */
[----:B------:R-:W-:Y:S05]  /*0630*/  @!P0 BRA `(.L_x_0) ;  /* 0x0000000000508947 */ /* 0x000fea0003800000 */
[----:B------:R-:W1:Y:S01]  /*0640*/  LDC.64 R8, c[0x0][0x380] ;  /* 0x0000e000ff087b82 */ /* 0x000e620000000a00 */
[----:B------:R-:W-:Y:S02]  /*0650*/  IMAD.IADD R24, R0, 0x1, R24 ;  /* 0x0000000100187824 */ /* 0x000fe400078e0218 */
[----:B0-----:R-:W-:-:S03]  /*0660*/  IMAD.MOV R15, RZ, RZ, -R7 ;  /* 0x000000ffff0f7224 */ /* 0x001fc600078e0a07 */
[----:B------:R-:W-:-:S07]  /*0670*/  LEA R14, R3, R24, 0xc ;  /* 0x00000018030e7211 */ /* 0x000fce00078e60ff */
.L_x_13:
[----:B------:R-:W-:Y:S01]  /*0680*/  ISETP.GE.AND P0, PT, R24, R4, PT ;  /* 0x000000041800720c */ /* 0x000fe20003f06270 */
[----:B------:R-:W-:Y:S01]  /*0690*/  VIADD R15, R15, 0x1 ;  /* 0x000000010f0f7836 */ /* 0x000fe20000000000 */
[----:B------:R-:W-:Y:S04]  /*06a0*/  BSSY.RECONVERGENT B0, `(.L_x_11) ;  /* 0x000000a000007945 */ /* 0x000fe80003800200 */
[----:B------:R-:W-:-:S07]  /*06b0*/  ISETP.NE.AND P1, PT, R15, RZ, PT ;  /* 0x000000ff0f00720c */ /* 0x000fce0003f25270 */
[----:B0-----:R-:W-:Y:S06]  /*06c0*/  @P0 BRA `(.L_x_12) ;  /* 0x00000000001c0947 */ /* 0x001fec0003800000 */
[----:B-1----:R-:W-:Y:S01]  /*06d0*/  IMAD.WIDE.U32 R6, R14, 0x8, R8 ;  /* 0x000000080e067825 */ /* 0x002fe200078e0008 */
[----:B------:R-:W0:Y:S05]  /*06e0*/  LDS.64 R10, [R2] ;  /* 0x00000000020a7984 */ /* 0x000e2a0000000a00 */
[----:B------:R-:W0:Y:S01]  /*06f0*/  LDG.E.64 R6, desc[UR8][R6.64] ;  /* 0x0000000806067981 */ /* 0x000e22000c1e1b00 */
[----:B------:R-:W1:Y:S01]  /*0700*/  LDC.64 R12, c[0x4][RZ] ;  /* 0x01000000ff0c7b82 */ /* 0x000e620000000a00 */
[----:B0-----:R-:W-:Y:S02]  /*0710*/  DSETP.GEU.AND P0, PT, R10, R6, PT ;  /* 0x000000060a00722a */ /* 0x001fe40003f0e000 */
[----:B-1----:R0:W-:-:S12]  /*0720*/  STG.E.64 desc[UR8][R12.64], R6 ;  /* 0x000000060c007986 */ /* 0x0021d8000c101b08 */
[----:B------:R0:W-:Y:S02]  /*0730*/  @!P0 STS.64 [R2], R6 ;  /* 0x0000000602008388 */ /* 0x0001e40000000a00 */
.L_x_12:
[----:B------:R-:W-:Y:S05]  /*0740*/  BSYNC.RECONVERGENT B0 ;  /* 0x0000000000007941 */ /* 0x000fea0003800200 */
.L_x_11:
[C---:B------:R-:W-:Y:S02]  /*0750*/  IMAD.IADD R24, R5.reuse, 0x1, R24 ;  /* 0x0000000105187824 */ /* 0x040fe400078e0218 */
[----:B------:R-:W-:Y:S01]  /*0760*/  IMAD.IADD R14, R5, 0x1, R14 ;  /* 0x00000001050e7824 */ /* 0x000fe200078e020e */
[----:B------:R-:W-:Y:S06]  /*0770*/  @P1 BRA `(.L_x_13) ;  /* 0xfffffffc00c01947 */ /* 0x000fec000383ffff */
.L_x_0:
[----:B------:R-:W-:Y:S01]  /*0780*/  BAR.SYNC.DEFER_BLOCKING 0x0 ;  /* 0x0000000000007b1d */ /* 0x000fe20000010000 */
[----:B------:R-:W-:-:S07]  /*0790*/  VIMNMX.U32 R4, PT, PT, R4, R5, PT ;  /* 0x0000000504047248 */ /* 0x000fce0003fe0000 */
.L_x_20:
[----:B------:R-:W-:Y:S01]  /*07a0*/  SHF.R.U32.HI R5, RZ, 0x2, R5 ;  /* 0x00000002ff057819 */ /* 0x000fe20000011605 */
[----:B------:R-:W-:Y:S03]  /*07b0*/  BSSY.RECONVERGENT B0, `(.L_x_14) ;  /* 0x0000022000007945 */ /* 0x000fe60003800200 */
[----:B------:R-:W-:-:S13]  /*07c0*/  ISETP.GE.U32.AND P0, PT, R0, R5, PT ;  /* 0x000000050000720c */ /* 0x000fda0003f06070 */
[----:B------:R-:W-:Y:S05]  /*07d0*/  @P0 BRA `(.L_x_15) ;  /* 0x00000000007c0947 */ /* 0x000fea0003800000 */
[C---:B0-----:R-:W-:Y:S01]  /*07e0*/  IMAD.IADD R6, R5.reuse, 0x1, R0 ;  /* 0x0000000105067824 */ /* 0x041fe200078e0200 */
[----:B------:R-:W-:Y:S04]  /*07f0*/  BSSY.RECONVERGENT B1, `(.L_x_16) ;  /* 0x000000d000017945 */ /* 0x000fe80003800200 */
[----:B------:R-:W-:Y:S02]  /*0800*/  ISETP.GE.AND P1, PT, R6, R4, PT ;  /* 0x000000040600720c */ /* 0x000fe40003f26270 */
[----:B------:R-:W-:-:S04]  /*0810*/  IADD3 R11, PT, PT, R5, R6, RZ ;  /* 0x00000006050b7210 */ /* 0x000fc80007ffe0ff */
[----:B------:R-:W-:Y:S01]  /*0820*/  ISETP.GE.AND P2, PT, R11, R4, PT ;  /* 0x000000040b00720c */ /* 0x000fe20003f46270 */
[----:B------:R-:W-:-:S05]  /*0830*/  IMAD.IADD R13, R5, 0x1, R11 ;  /* 0x00000001050d7824 */ /* 0x000fca00078e020b */
[----:B------:R-:W-:Y:S01]  /*0840*/  ISETP.GE.AND P0, PT, R13, R4, PT ;  /* 0x000000040d00720c */ /* 0x000fe20003f06270 */
[----:B------:R-:W-:-:S12]  /*0850*/  @P1 BRA `(.L_x_17) ;  /* 0x0000000000181947 */ /* 0x000fd80003800000 */
[----:B------:R-:W-:Y:S01]  /*0860*/  IMAD R10, R5, 0x8, R2 ;  /* 0x00000008050a7824 */ /* 0x000fe200078e0202 */
[----:B------:R-:W-:Y:S04]  /*0870*/  LDS.64 R6, [R2] ;  /* 0x0000000002067984 */ /* 0x000fe80000000a00 */
[----:B-1----:R-:W0:Y:S02]  /*0880*/  LDS.64 R8, [R10] ;  /* 0x000000000a087984 */ /* 0x002e240000000a00 */
[----:B0-----:R-:W-:-:S14]  /*0890*/  DSETP.GEU.AND P1, PT, R6, R8, PT ;  /* 0x000000080600722a */ /* 0x001fdc0003f2e000 */
[----:B------:R-:W0:Y:S04]  /*08a0*/  @!P1 LDS.64 R6, [R10] ;  /* 0x000000000a069984 */ /* 0x000e280000000a00 */
[----:B0-----:R0:W-:Y:S02]  /*08b0*/  @!P1 STS.64 [R2], R6 ;  /* 0x0000000602009388 */ /* 0x0011e40000000a00 */
.L_x_17:
[----:B------:R-:W-:Y:S05]  /*08c0*/  BSYNC.RECONVERGENT B1 ;  /* 0x0000000000017941 */ /* 0x000fea0003800200 */
.L_x_16:
[----:B------:R-:W-:Y:S04]  /*08d0*/  BSSY.RECONVERGENT B1, `(.L_x_18) ;  /* 0x0000008000017945 */ /* 0x000fe80003800200 */
[----:B------:R-:W-:Y:S05]  /*08e0*/  @P2 BRA `(.L_x_19) ;  /* 0x0000000000182947 */ /* 0x000fea0003800000 */
[----:B------:R-:W-:Y:S01]  /*08f0*/  LEA R11, R11, UR4, 0x3 ;  /* 0x000000040b0b7c11 */ /* 0x000fe2000f8e18ff */
[----:B0-----:R-:W-:Y:S04]  /*0900*/  LDS.64 R6, [R2] ;  /* 0x0000000002067984 */ /* 0x001fe80000000a00 */
[----:B-1----:R-:W0:Y:S02]  /*0910*/  LDS.64 R8, [R11] ;  /* 0x000000000b087984 */ /* 0x002e240000000a00 */
[----:B0-----:R-:W-:-:S14]  /*0920*/  DSETP.GEU.AND P1, PT, R6, R8, PT ;  /* 0x000000080600722a */ /* 0x001fdc0003f2e000 */
[----:B------:R-:W0:Y:S04]  /*0930*/  @!P1 LDS.64 R6, [R11] ;  /* 0x000000000b069984 */ /* 0x000e280000000a00 */
[----:B0-----:R0:W-:Y:S02]  /*0940*/  @!P1 STS.64 [R2], R6 ;  /* 0x0000000602009388 */ /* 0x0011e40000000a00 */
.L_x_19:
[----:B------:R-:W-:Y:S05]  /*0950*/  BSYNC.RECONVERGENT B1 ;  /* 0x0000000000017941 */ /* 0x000fea0003800200 */
.L_x_18:
[----:B------:R-:W-:Y:S05]  /*0960*/  @P0 BRA `(.L_x_15) ;  /* 0x0000000000180947 */ /* 0x000fea0003800000 */
[----:B------:R-:W-:Y:S01]  /*0970*/  LEA R13, R13, UR4, 0x3 ;  /* 0x000000040d0d7c11 */ /* 0x000fe2000f8e18ff */
[----:B0-----:R-:W-:Y:S04]  /*0980*/  LDS.64 R6, [R2] ;  /* 0x0000000002067984 */ /* 0x001fe80000000a00 */
[----:B-1----:R-:W0:Y:S02]  /*0990*/  LDS.64 R8, [R13] ;  /* 0x000000000d087984 */ /* 0x002e240000000a00 */
[----:B0-----:R-:W-:-:S14]  /*09a0*/  DSETP.GEU.AND P0, PT, R6, R8, PT ;  /* 0x000000080600722a */ /* 0x001fdc0003f0e000 */
[----:B------:R-:W0:Y:S04]  /*09b0*/  @!P0 LDS.64 R6, [R13] ;  /* 0x000000000d068984 */ /* 0x000e280000000a00 */
[----:B0-----:R0:W-:Y:S02]  /*09c0*/  @!P0 STS.64 [R2], R6 ;  /* 0x0000000602008388 */ /* 0x0011e40000000a00 */
.L_x_15:
[----:B------:R-:W-:Y:S05]  /*09d0*/  BSYNC.RECONVERGENT B0 ;  /* 0x0000000000007941 */ /* 0x000fea0003800200 */
.L_x_14:
[----:B------:R-:W-:-:S13]  /*09e0*/  ISETP.NE.AND P0, PT, R5, 0x1, PT ;  /* 0x000000010500780c */ /* 0x000fda0003f05270 */
[----:B------:R-:W-:Y:S01]  /*09f0*/  @P0 BAR.SYNC.DEFER_BLOCKING 0x0 ;  /* 0x0000000000000b1d */ /* 0x000fe20000010000 */
[----:B------:R-:W-:-:S05]  /*0a00*/  @P0 VIMNMX R4, PT, PT, R5, R4, PT ;  /* 0x0000000405040248 */ /* 0x000fca0003fe0100 */
[----:B------:R-:W-:Y:S05]  /*0a10*/  @P0 BRA `(.L_x_20) ;  /* 0xfffffffc00600947 */ /* 0x000fea000383ffff */
[----:B------:R-:W5:Y:S01]  /*0a20*/  S2UR UR6, SR_CgaCtaId ;  /* 0x00000000000679c3 */ /* 0x000f620000008800 */
[----:B------:R-:W-:-:S07]  /*0a30*/  UMOV UR5, 0x400 ;  /* 0x0000040000057882 */ /* 0x000fce0000000000 */
[----:B0-----:R-:W1:Y:S01]  /*0a40*/  LDC.64 R6, c[0x0][0x388] ;  /* 0x0000e200ff067b82 */ /* 0x001e620000000a00 */
[----:B-----5:R-:W-:Y:S01]  /*0a50*/  ULEA UR5, UR6, UR5, 0x18 ;  /* 0x0000000506057291 */ /* 0x020fe2000f8ec0ff */
[----:B-1234-:R-:W-:-:S08]  /*0a60*/  IMAD.WIDE.U32 R2, R3, 0x8, R6 ;  /* 0x0000000803027825 */ /* 0x01efd000078e0006 */
[----:B------:R-:W0:Y:S04]  /*0a70*/  LDS.64 R4, [UR5] ;  /* 0x00000005ff047984 */ /* 0x000e280008000a00 */
[----:B0-----:R-:W-:Y:S01]  /*0a80*/  STG.E.64 desc[UR8][R2.64], R4 ;  /* 0x0000000402007986 */ /* 0x001fe2000c101b08 */
[----:B------:R-:W-:Y:S05]  /*0a90*/  EXIT ;  /* 0x000000000000794d */ /* 0x000fea0003800000 */
        .weak           $__internal_0_$__cuda_sm20_div_u16
        .type           $__internal_0_$__cuda_sm20_div_u16,@function
        .size           $__internal_0_$__cuda_sm20_div_u16,(.L_x_38 - $__internal_0_$__cuda_sm20_div_u16)
$__internal_0_$__cuda_sm20_div_u16:
[----:B------:R-:W0:Y:S01]  /*0aa0*/  I2F.U16 R7, R11 ;  /* 0x0000000b00077306 */ /* 0x000e220000101000 */
[----:B------:R-:W-:Y:S01]  /*0ab0*/  IMAD.MOV.U32 R8, RZ, RZ, 0x4b800000 ;  /* 0x4b800000ff087424 */ /* 0x000fe200078e00ff */
[----:B------:R-:W-:Y:S02]  /*0ac0*/  LOP3.LUT R9, R9, 0xffff, RZ, 0xc0, !PT ;  /* 0x0000ffff09097812 */ /* 0x000fe400078ec0ff */
[C---:B0-----:R-:W-:Y:S02]  /*0ad0*/  FSETP.GEU.AND P1, PT, |R7|.reuse, 1.175494350822287508e-38, PT ;  /* 0x008000000700780b */ /* 0x041fe40003f2e200 */
[----:B------:R-:W-:Y:S02]  /*0ae0*/  FSETP.GT.AND P0, PT, |R7|, 8.50705917302346158658e+37, PT ;  /* 0x7e8000000700780b */ /* 0x000fe40003f04200 */
[----:B------:R-:W-:-:S04]  /*0af0*/  FSEL R8, R8, 1, !P1 ;  /* 0x3f80000008087808 */ /* 0x000fc80004800000 */
[----:B------:R-:W-:Y:S02]  /*0b00*/  FSEL R8, R8, 0.25, !P0 ;  /* 0x3e80000008087808 */ /* 0x000fe40004000000 */
[----:B------:R-:W-:-:S03]  /*0b10*/  ISETP.NE.U32.AND P0, PT, R11, RZ, PT ;  /* 0x000000ff0b00720c */ /* 0x000fc60003f05070 */
[----:B------:R-:W-:-:S04]  /*0b20*/  FMUL R10, R7, R8 ;  /* 0x00000008070a7220 */ /* 0x000fc80000400000 */
[----:B------:R-:W0:Y:S02]  /*0b30*/  MUFU.RCP R7, R10 ;  /* 0x0000000a00077308 */ /* 0x000e240000001000 */
[----:B0-----:R-:W-:Y:S01]  /*0b40*/  FMUL R8, R8, R7 ;  /* 0x0000000708087220 */ /* 0x001fe20000400000 */
[----:B------:R-:W-:Y:S01]  /*0b50*/  I2FP.F32.U32.RZ R7, R9 ;  /* 0x0000000900077245 */ /* 0x000fe2000020d000 */
[----:B------:R-:W-:Y:S02]  /*0b60*/  IMAD.MOV.U32 R9, RZ, RZ, 0x0 ;  /* 0x00000000ff097424 */ /* 0x000fe400078e00ff */
[----:B------:R-:W-:-:S04]  /*0b70*/  VIADD R8, R8, 0x2 ;  /* 0x0000000208087836 */ /* 0x000fc80000000000 */
[----:B------:R-:W-:Y:S01]  /*0b80*/  FMUL.RZ R7, R7, R8 ;  /* 0x0000000807077220 */ /* 0x000fe2000040c000 */
[----:B------:R-:W-:-:S05]  /*0b90*/  IMAD.MOV.U32 R8, RZ, RZ, R12 ;  /* 0x000000ffff087224 */ /* 0x000fca00078e000c */
[----:B------:R-:W0:Y:S02]  /*0ba0*/  F2I.U32.TRUNC.NTZ R7, R7 ;  /* 0x0000000700077305 */ /* 0x000e24000020f000 */
[----:B0-----:R-:W-:Y:S02]  /*0bb0*/  LOP3.LUT R11, R7, 0xffff, RZ, 0xc0, !PT ;  /* 0x0000ffff070b7812 */ /* 0x001fe400078ec0ff */
[----:B------:R-:W-:Y:S01]  /*0bc0*/  @!P0 MOV R11, 0xffffffff ;  /* 0xffffffff000b8802 */ /* 0x000fe20000000f00 */
[----:B------:R-:W-:Y:S06]  /*0bd0*/  RET.REL.NODEC R8 `(_Z7max4096PdS_i) ;  /* 0xfffffff408087950 */ /* 0x000fec0003c3ffff */
.L_x_21:
[----:B------:R-:W-:-:S00]  /*0be0*/  BRA `(.L_x_21) ;  /* 0xfffffffc00fc7947 */ /* 0x000fc0000383ffff */
[----:B------:R-:W-:-:S00]  /*0bf0*/  NOP ;  /* 0x0000000000007918 */ /* 0x000fc00000000000 */
        /* <DEDUP_REMOVED lines=8> */
.L_x_38:


//--------------------- .text._Z14addsquared4096PdS_i --------------------------
	.section	.text._Z14addsquared4096PdS_i,"ax",@progbits
	.align	128
        .global         _Z14addsquared4096PdS_i
        .type           _Z14addsquared4096PdS_i,@function
        .size           _Z14addsquared4096PdS_i,(.L_x_39 - _Z14addsquared4096PdS_i)
        .other          _Z14addsquared4096PdS_i,@"STO_CUDA_ENTRY STV_DEFAULT"
_Z14addsquared4096PdS_i:
.text._Z14addsquared4096PdS_i:
        /* <DEDUP_REMOVED lines=16> */
[----:B------:R-:W-:Y:S01]  /*0100*/  VIMNMX R6, PT, PT, R4, R5, !PT ;  /* 0x0000000504067248 */ /* 0x000fe20007fe0100 */
[----:B------:R-:W-:Y:S01]  /*0110*/  IMAD R8, R3, 0x1000, R0 ;  /* 0x0000100003087824 */ /* 0x000fe200078e0200 */
[----:B------:R-:W-:-:S03]  /*0120*/  LOP3.LUT R11, R5, 0xffff, RZ, 0xc0, !PT ;  /* 0x0000ffff050b7812 */ /* 0x000fc600078ec0ff */
[----:B------:R-:W-:-:S05]  /*0130*/  VIADD R6, R6, 0xffffffff ;  /* 0xffffffff06067836 */ /* 0x000fca0000000000 */
[----:B------:R-:W-:Y:S02]  /*0140*/  LOP3.LUT R10, R6, 0xffff, RZ, 0xc0, !PT ;  /* 0x0000ffff060a7812 */ /* 0x000fe400078ec0ff */
[----:B------:R-:W-:-:S07]  /*0150*/  MOV R12, 0x170 ;  /* 0x00000170000c7802 */ /* 0x000fce0000000f00 */
[----:B------:R-:W-:Y:S05]  /*0160*/  CALL.REL.NOINC `($__internal_1_$__cuda_sm20_div_u16) ;  /* 0x0000000400cc7944 */ /* 0x000fea0003c00000 */
[----:B------:R-:W-:Y:S01]  /*0170*/  LOP3.LUT R6, R11, 0xffff, RZ, 0xc0, !PT ;  /* 0x0000ffff0b067812 */ /* 0x000fe200078ec0ff */
[----:B------:R-:W-:-:S03]  /*0180*/  IMAD.MOV.U32 R26, RZ, RZ, RZ ;  /* 0x000000ffff1a7224 */ /* 0x000fc600078e00ff */
[C---:B------:R-:W-:Y:S01]  /*0190*/  ISETP.GE.U32.AND P1, PT, R6.reuse, 0x3, PT ;  /* 0x000000030600780c */ /* 0x040fe20003f26070 */
[----:B------:R-:W-:-:S05]  /*01a0*/  VIADD R25, R6, 0x1 ;  /* 0x0000000106197836 */ /* 0x000fca0000000000 */
[----:B------:R-:W-:-:S04]  /*01b0*/  LOP3.LUT R7, R25, 0x3, RZ, 0xc0, !PT ;  /* 0x0000000319077812 */ /* 0x000fc800078ec0ff */
[----:B------:R-:W-:-:S03]  /*01c0*/  ISETP.NE.AND P0, PT, R7, RZ, PT ;  /* 0x000000ff0700720c */ /* 0x000fc60003f05270 */
[----:B------:R-:W-:Y:S10]  /*01d0*/  @!P1 BRA `(.L_x_23) ;  /* 0x0000000000d09947 */ /* 0x000ff40003800000 */
[----:B------:R-:W-:Y:S01]  /*01e0*/  LOP3.LUT R25, R25, 0x1fffc, RZ, 0xc0, !PT ;  /* 0x0001fffc19197812 */ /* 0x000fe200078ec0ff */
[C---:B------:R-:W-:Y:S01]  /*01f0*/  IMAD.IADD R24, R5.reuse, 0x1, R0 ;  /* 0x0000000105187824 */ /* 0x040fe200078e0200 */
[C---:B------:R-:W-:Y:S01]  /*0200*/  LEA R22, R5.reuse, R8, 0x1 ;  /* 0x0000000805167211 */ /* 0x040fe200078e08ff */
[----:B------:R-:W-:Y:S01]  /*0210*/  IMAD R10, R5, 0x3, R8 ;  /* 0x00000003050a7824 */ /* 0x000fe200078e0208 */
[----:B------:R-:W-:Y:S01]  /*0220*/  IADD3 R25, PT, PT, -R25, RZ, RZ ;  /* 0x000000ff19197210 */ /* 0x000fe20007ffe1ff */
[C-C-:B------:R-:W-:Y:S02]  /*0230*/  IMAD R9, R5.reuse, 0x2, R0.reuse ;  /* 0x0000000205097824 */ /* 0x140fe400078e0200 */
[--C-:B------:R-:W-:Y:S02]  /*0240*/  IMAD R11, R5, 0x3, R0.reuse ;  /* 0x00000003050b7824 */ /* 0x100fe400078e0200 */
[----:B------:R-:W-:Y:S02]  /*0250*/  IMAD.MOV.U32 R26, RZ, RZ, RZ ;  /* 0x000000ffff1a7224 */ /* 0x000fe400078e00ff */
[----:B------:R-:W-:-:S02]  /*0260*/  IMAD.MOV.U32 R23, RZ, RZ, R0 ;  /* 0x000000ffff177224 */ /* 0x000fc400078e0000 */
[----:B------:R-:W-:-:S07]  /*0270*/  IMAD R6, R3, 0x1000, R24 ;  /* 0x0000100003067824 */ /* 0x000fce00078e0218 */
.L_x_24:
[----:B------:R-:W-:-:S13]  /*0280*/  ISETP.GE.AND P1, PT, R23, R4, PT ;  /* 0x000000041700720c */ /* 0x000fda0003f26270 */
[----:B0-----:R-:W0:Y:S01]  /*0290*/  @!P1 LDC.64 R12, c[0x0][0x380] ;  /* 0x0000e000ff0c9b82 */ /* 0x001e220000000a00 */
[----:B------:R-:W-:Y:S01]  /*02a0*/  ISETP.GE.AND P2, PT, R24, R4, PT ;  /* 0x000000041800720c */ /* 0x000fe20003f46270 */
[----:B------:R-:W1:-:S12]  /*02b0*/  @!P1 LDS.64 R20, [R2] ;  /* 0x0000000002149984 */ /* 0x000e580000000a00 */
[----:B------:R-:W2:Y:S01]  /*02c0*/  @!P2 LDC.64 R14, c[0x0][0x380] ;  /* 0x0000e000ff0eab82 */ /* 0x000ea20000000a00 */
[----:B0-----:R-:W-:-:S06]  /*02d0*/  @!P1 IMAD.WIDE.U32 R12, R8, 0x8, R12 ;  /* 0x00000008080c9825 */ /* 0x001fcc00078e000c */
[----:B------:R-:W1:Y:S01]  /*02e0*/  @!P1 LDG.E.64 R12, desc[UR8][R12.64] ;  /* 0x000000080c0c9981 */ /* 0x000e62000c1e1b00 */
[----:B--2---:R-:W-:Y:S01]  /*02f0*/  @!P2 IMAD.WIDE.U32 R14, R6, 0x8, R14 ;  /* 0x00000008060ea825 */ /* 0x004fe200078e000e */
[----:B------:R-:W-:-:S05]  /*0300*/  ISETP.GE.AND P3, PT, R9, R4, PT ;  /* 0x000000040900720c */ /* 0x000fca0003f66270 */
[----:B------:R-:W2:Y:S08]  /*0310*/  @!P2 LDG.E.64 R14, desc[UR8][R14.64] ;  /* 0x000000080e0ea981 */ /* 0x000eb0000c1e1b00 */
[----:B------:R-:W0:Y:S01]  /*0320*/  @!P3 LDC.64 R16, c[0x0][0x380] ;  /* 0x0000e000ff10bb82 */ /* 0x000e220000000a00 */
[----:B------:R-:W-:-:S13]  /*0330*/  ISETP.GE.AND P4, PT, R11, R4, PT ;  /* 0x000000040b00720c */ /* 0x000fda0003f86270 */
[----:B------:R-:W3:Y:S01]  /*0340*/  @!P4 LDC.64 R18, c[0x0][0x380] ;  /* 0x0000e000ff12cb82 */ /* 0x000ee20000000a00 */
[----:B0-----:R-:W-:-:S06]  /*0350*/  @!P3 IMAD.WIDE.U32 R16, R22, 0x8, R16 ;  /* 0x000000081610b825 */ /* 0x001fcc00078e0010 */
[----:B------:R-:W4:Y:S01]  /*0360*/  @!P3 LDG.E.64 R16, desc[UR8][R16.64] ;  /* 0x000000081010b981 */ /* 0x000f22000c1e1b00 */
[----:B---3--:R-:W-:-:S06]  /*0370*/  @!P4 IMAD.WIDE.U32 R18, R10, 0x8, R18 ;  /* 0x000000080a12c825 */ /* 0x008fcc00078e0012 */
[----:B------:R-:W3:Y:S01]  /*0380*/  @!P4 LDG.E.64 R18, desc[UR8][R18.64] ;  /* 0x000000081212c981 */ /* 0x000ee2000c1e1b00 */
[----:B------:R-:W-:Y:S01]  /*0390*/  VIADD R25, R25, 0x4 ;  /* 0x0000000419197836 */ /* 0x000fe20000000000 */
[C---:B------:R-:W-:Y:S01]  /*03a0*/  LEA R24, R5.reuse, R24, 0x2 ;  /* 0x0000001805187211 */ /* 0x040fe200078e10ff */
[C---:B------:R-:W-:Y:S01]  /*03b0*/  IMAD.IADD R26, R5.reuse, 0x1, R26 ;  /* 0x00000001051a7824 */ /* 0x040fe200078e021a */
[C---:B------:R-:W-:Y:S01]  /*03c0*/  LEA R6, R5.reuse, R6, 0x2 ;  /* 0x0000000605067211 */ /* 0x040fe200078e10ff */
[C---:B------:R-:W-:Y:S02]  /*03d0*/  IMAD R9, R5.reuse, 0x4, R9 ;  /* 0x0000000405097824 */ /* 0x040fe400078e0209 */
[C---:B------:R-:W-:Y:S02]  /*03e0*/  IMAD.IADD R26, R5.reuse, 0x1, R26 ;  /* 0x00000001051a7824 */ /* 0x040fe400078e021a */
[C---:B------:R-:W-:Y:S02]  /*03f0*/  IMAD R11, R5.reuse, 0x4, R11 ;  /* 0x00000004050b7824 */ /* 0x040fe400078e020b */
[C---:B------:R-:W-:Y:S01]  /*0400*/  IMAD R23, R5.reuse, 0x4, R23 ;  /* 0x0000000405177824 */ /* 0x040fe200078e0217 */
[C---:B------:R-:W-:Y:S01]  /*0410*/  IADD3 R26, PT, PT, R5.reuse, R26, R5 ;  /* 0x0000001a051a7210 */ /* 0x040fe20007ffe005 */
[----:B------:R-:W-:-:S02]  /*0420*/  IMAD R8, R5, 0x4, R8 ;  /* 0x0000000405087824 */ /* 0x000fc400078e0208 */
[C---:B------:R-:W-:Y:S02]  /*0430*/  IMAD R22, R5.reuse, 0x4, R22 ;  /* 0x0000000405167824 */ /* 0x040fe400078e0216 */
[----:B------:R-:W-:Y:S01]  /*0440*/  IMAD R10, R5, 0x4, R10 ;  /* 0x00000004050a7824 */ /* 0x000fe200078e020a */
[----:B-1----:R-:W-:-:S07]  /*0450*/  @!P1 DFMA R20, R12, R12, R20 ;  /* 0x0000000c0c14922b */ /* 0x002fce0000000014 */
[----:B------:R-:W-:Y:S01]  /*0460*/  @!P1 STS.64 [R2], R20 ;  /* 0x0000001402009388 */ /* 0x000fe20000000a00 */
[----:B------:R-:W-:-:S03]  /*0470*/  ISETP.NE.AND P1, PT, R25, RZ, PT ;  /* 0x000000ff1900720c */ /* 0x000fc60003f25270 */
[----:B------:R-:W2:Y:S02]  /*0480*/  @!P2 LDS.64 R12, [R2] ;  /* 0x00000000020ca984 */ /* 0x000ea40000000a00 */
[----:B--2---:R-:W-:-:S07]  /*0490*/  @!P2 DFMA R14, R14, R14, R12 ;  /* 0x0000000e0e0ea22b */ /* 0x004fce000000000c */
[----:B------:R-:W-:Y:S04]  /*04a0*/  @!P2 STS.64 [R2], R14 ;  /* 0x0000000e0200a388 */ /* 0x000fe80000000a00 */
[----:B------:R-:W4:Y:S02]  /*04b0*/  @!P3 LDS.64 R12, [R2] ;  /* 0x00000000020cb984 */ /* 0x000f240000000a00 */
[----:B----4-:R-:W-:-:S07]  /*04c0*/  @!P3 DFMA R16, R16, R16, R12 ;  /* 0x000000101010b22b */ /* 0x010fce000000000c */
[----:B------:R-:W-:Y:S04]  /*04d0*/  @!P3 STS.64 [R2], R16 ;  /* 0x000000100200b388 */ /* 0x000fe80000000a00 */
[----:B------:R-:W3:Y:S02]  /*04e0*/  @!P4 LDS.64 R12, [R2] ;  /* 0x00000000020cc984 */ /* 0x000ee40000000a00 */
[----:B---3--:R-:W-:-:S07]  /*04f0*/  @!P4 DFMA R12, R18, R18, R12 ;  /* 0x00000012120cc22b */ /* 0x008fce000000000c */
[----:B------:R0:W-:Y:S01]  /*0500*/  @!P4 STS.64 [R2], R12 ;  /* 0x0000000c0200c388 */ /* 0x0001e20000000a00 */
[----:B------:R-:W-:Y:S05]  /*0510*/  @P1 BRA `(.L_x_24) ;  /* 0xfffffffc00581947 */ /* 0x000fea000383ffff */
.L_x_23:
[----:B------:R-:W-:Y:S05]  /*0520*/  @!P0 BRA `(.L_x_22) ;  /* 0x00000000003c8947 */ /* 0x000fea0003800000 */
[----:B------:R-:W-:Y:S02]  /*0530*/  IMAD.IADD R26, R0, 0x1, R26 ;  /* 0x00000001001a7824 */ /* 0x000fe400078e021a */
[----:B------:R-:W-:-:S03]  /*0540*/  IMAD.MOV R11, RZ, RZ, -R7 ;  /* 0x000000ffff0b7224 */ /* 0x000fc600078e0a07 */
[----:B------:R-:W-:-:S07]  /*0550*/  LEA R10, R3, R26, 0xc ;  /* 0x0000001a030a7211 */ /* 0x000fce00078e60ff */
.L_x_25:
[----:B------:R-:W-:-:S13]  /*0560*/  ISETP.GE.AND P0, PT, R26, R4, PT ;  /* 0x000000041a00720c */ /* 0x000fda0003f06270 */
[----:B------:R-:W1:Y:S01]  /*0570*/  @!P0 LDC.64 R6, c[0x0][0x380] ;  /* 0x0000e000ff068b82 */ /* 0x000e620000000a00 */
[----:B------:R-:W2:Y:S01]  /*0580*/  @!P0 LDS.64 R8, [R2] ;  /* 0x0000000002088984 */ /* 0x000ea20000000a00 */
[----:B-1----:R-:W-:-:S06]  /*0590*/  @!P0 IMAD.WIDE.U32 R6, R10, 0x8, R6 ;  /* 0x000000080a068825 */ /* 0x002fcc00078e0006 */
[----:B------:R-:W2:Y:S01]  /*05a0*/  @!P0 LDG.E.64 R6, desc[UR8][R6.64] ;  /* 0x0000000806068981 */ /* 0x000ea2000c1e1b00 */
[----:B------:R-:W-:Y:S02]  /*05b0*/  VIADD R11, R11, 0x1 ;  /* 0x000000010b0b7836 */ /* 0x000fe40000000000 */
[C---:B------:R-:W-:Y:S02]  /*05c0*/  IMAD.IADD R26, R5.reuse, 0x1, R26 ;  /* 0x00000001051a7824 */ /* 0x040fe400078e021a */
[----:B------:R-:W-:Y:S01]  /*05d0*/  IMAD.IADD R10, R5, 0x1, R10 ;  /* 0x00000001050a7824 */ /* 0x000fe200078e020a */
[----:B--2---:R-:W-:-:S07]  /*05e0*/  @!P0 DFMA R8, R6, R6, R8 ;  /* 0x000000060608822b */ /* 0x004fce0000000008 */
[----:B------:R1:W-:Y:S01]  /*05f0*/  @!P0 STS.64 [R2], R8 ;  /* 0x0000000802008388 */ /* 0x0003e20000000a00 */
[----:B------:R-:W-:-:S13]  /*0600*/  ISETP.NE.AND P0, PT, R11, RZ, PT ;  /* 0x000000ff0b00720c */ /* 0x000fda0003f05270 */
[----:B-1----:R-:W-:Y:S05]  /*0610*/  @P0 BRA `(.L_x_25) ;  /* 0xfffffffc00d00947 */ /* 0x002fea000383ffff */
.L_x_22:
[----:B------:R-:W-:Y:S01]  /*0620*/  BAR.SYNC.DEFER_BLOCKING 0x0 ;  /* 0x0000000000007b1d */ /* 0x000fe20000010000 */
[----:B------:R-:W-:-:S07]  /*0630*/  VIMNMX.U32 R4, PT, PT, R4, R5, PT ;  /* 0x0000000504047248 */ /* 0x000fce0003fe0000 */
.L_x_28:
[----:B------:R-:W-:Y:S01]  /*0640*/  SHF.R.U32.HI R5, RZ, 0x2, R5 ;  /* 0x00000002ff057819 */ /* 0x000fe20000011605 */
[----:B------:R-:W-:Y:S03]  /*0650*/  BSSY.RECONVERGENT B0, `(.L_x_26) ;  /* 0x0000019000007945 */ /* 0x000fe60003800200 */
[----:B------:R-:W-:Y:S02]  /*0660*/  ISETP.GE.U32.AND P0, PT, R0, R5, PT ;  /* 0x000000050000720c */ /* 0x000fe40003f06070 */
[----:B------:R-:W-:-:S11]  /*0670*/  ISETP.NE.AND P2, PT, R5, 0x1, PT ;  /* 0x000000010500780c */ /* 0x000fd60003f45270 */
[----:B-1----:R-:W-:Y:S05]  /*0680*/  @P0 BRA `(.L_x_27) ;  /* 0x0000000000540947 */ /* 0x002fea0003800000 */
[----:B0-----:R-:W-:-:S05]  /*0690*/  IMAD.IADD R13, R5, 0x1, R0 ;  /* 0x00000001050d7824 */ /* 0x001fca00078e0200 */
[----:B------:R-:W-:Y:S01]  /*06a0*/  ISETP.GE.AND P0, PT, R13, R4, PT ;  /* 0x000000040d00720c */ /* 0x000fe20003f06270 */
[----:B------:R-:W-:-:S05]  /*06b0*/  IMAD.IADD R13, R5, 0x1, R13 ;  /* 0x00000001050d7824 */ /* 0x000fca00078e020d */
[----:B------:R-:W-:-:S07]  /*06c0*/  ISETP.GE.AND P1, PT, R13, R4, PT ;  /* 0x000000040d00720c */ /* 0x000fce0003f26270 */
[----:B------:R-:W-:-:S05]  /*06d0*/  @!P0 LEA R12, R5, R2, 0x3 ;  /* 0x00000002050c8211 */ /* 0x000fca00078e18ff */
[----:B------:R-:W-:Y:S01]  /*06e0*/  @!P0 LDS.64 R6, [R12] ;  /* 0x000000000c068984 */ /* 0x000fe20000000a00 */
[----:B------:R-:W-:Y:S01]  /*06f0*/  @!P1 LEA R14, R13, UR4, 0x3 ;  /* 0x000000040d0e9c11 */ /* 0x000fe2000f8e18ff */
[----:B------:R-:W-:Y:S02]  /*0700*/  IMAD.IADD R13, R5, 0x1, R13 ;  /* 0x00000001050d7824 */ /* 0x000fe400078e020d */
[----:B------:R-:W0:Y:S02]  /*0710*/  @!P0 LDS.64 R8, [R2] ;  /* 0x0000000002088984 */ /* 0x000e240000000a00 */
[----:B0-----:R-:W-:-:S07]  /*0720*/  @!P0 DADD R6, R6, R8 ;  /* 0x0000000006068229 */ /* 0x001fce0000000008 */
[----:B------:R-:W-:Y:S01]  /*0730*/  @!P0 STS.64 [R2], R6 ;  /* 0x0000000602008388 */ /* 0x000fe20000000a00 */
[----:B------:R-:W-:-:S03]  /*0740*/  ISETP.GE.AND P0, PT, R13, R4, PT ;  /* 0x000000040d00720c */ /* 0x000fc60003f06270 */
[----:B------:R-:W-:Y:S04]  /*0750*/  @!P1 LDS.64 R8, [R14] ;  /* 0x000000000e089984 */ /* 0x000fe80000000a00 */
[----:B------:R-:W0:Y:S06]  /*0760*/  @!P1 LDS.64 R10, [R2] ;  /* 0x00000000020a9984 */ /* 0x000e2c0000000a00 */
[----:B------:R-:W-:Y:S01]  /*0770*/  @!P0 LEA R15, R13, UR4, 0x3 ;  /* 0x000000040d0f8c11 */ /* 0x000fe2000f8e18ff */
[----:B0-----:R-:W-:-:S07]  /*0780*/  @!P1 DADD R8, R8, R10 ;  /* 0x0000000008089229 */ /* 0x001fce000000000a */
[----:B------:R-:W-:Y:S04]  /*0790*/  @!P1 STS.64 [R2], R8 ;  /* 0x0000000802009388 */ /* 0x000fe80000000a00 */
[----:B------:R-:W-:Y:S04]  /*07a0*/  @!P0 LDS.64 R10, [R15] ;  /* 0x000000000f0a8984 */ /* 0x000fe80000000a00 */
[----:B------:R-:W0:Y:S02]  /*07b0*/  @!P0 LDS.64 R12, [R2] ;  /* 0x00000000020c8984 */ /* 0x000e240000000a00 */
[----:B0-----:R-:W-:-:S07]  /*07c0*/  @!P0 DADD R10, R10, R12 ;  /* 0x000000000a0a8229 */ /* 0x001fce000000000c */
[----:B------:R1:W-:Y:S04]  /*07d0*/  @!P0 STS.64 [R2], R10 ;  /* 0x0000000a02008388 */ /* 0x0003e80000000a00 */
.L_x_27:
[----:B------:R-:W-:Y:S05]  /*07e0*/  BSYNC.RECONVERGENT B0 ;  /* 0x0000000000007941 */ /* 0x000fea0003800200 */
.L_x_26:
[----:B------:R-:W-:Y:S01]  /*07f0*/  @P2 BAR.SYNC.DEFER_BLOCKING 0x0 ;  /* 0x0000000000002b1d */ /* 0x000fe20000010000 */
[----:B------:R-:W-:-:S05]  /*0800*/  @P2 VIMNMX R4, PT, PT, R5, R4, PT ;  /* 0x0000000405042248 */ /* 0x000fca0003fe0100 */
[----:B------:R-:W-:Y:S05]  /*0810*/  @P2 BRA `(.L_x_28) ;  /* 0xfffffffc00882947 */ /* 0x000fea000383ffff */
[----:B------:R-:W2:Y:S01]  /*0820*/  S2UR UR6, SR_CgaCtaId ;  /* 0x00000000000679c3 */ /* 0x000ea20000008800 */
[----:B------:R-:W-:-:S07]  /*0830*/  UMOV UR5, 0x400 ;  /* 0x0000040000057882 */ /* 0x000fce0000000000 */
[----:B------:R-:W0:Y:S01]  /*0840*/  LDC.64 R6, c[0x0][0x388] ;  /* 0x0000e200ff067b82 */ /* 0x000e220000000a00 */
[----:B--2---:R-:W-:Y:S01]  /*0850*/  ULEA UR5, UR6, UR5, 0x18 ;  /* 0x0000000506057291 */ /* 0x004fe2000f8ec0ff */
[----:B01----:R-:W-:-:S08]  /*0860*/  IMAD.WIDE.U32 R2, R3, 0x8, R6 ;  /* 0x0000000803027825 */ /* 0x003fd000078e0006 */
[----:B------:R-:W0:Y:S04]  /*0870*/  LDS.64 R4, [UR5] ;  /* 0x00000005ff047984 */ /* 0x000e280008000a00 */
[----:B0-----:R-:W-:Y:S01]  /*0880*/  STG.E.64 desc[UR8][R2.64], R4 ;  /* 0x0000000402007986 */ /* 0x001fe2000c101b08 */
[----:B------:R-:W-:Y:S05]  /*0890*/  EXIT ;  /* 0x000000000000794d */ /* 0x000fea0003800000 */
        .weak           $__internal_1_$__cuda_sm20_div_u16
        .type           $__internal_1_$__cuda_sm20_div_u16,@function
        .size           $__internal_1_$__cuda_sm20_div_u16,(.L_x_39 - $__internal_1_$__cuda_sm20_div_u16)
$__internal_1_$__cuda_sm20_div_u16:
        /* <DEDUP_REMOVED lines=11> */
[----:B------:R-:W-:-:S03]  /*0950*/  I2FP.F32.U32.RZ R6, R10 ;  /* 0x0000000a00067245 */ /* 0x000fc6000020d000 */
[----:B------:R-:W-:-:S04]  /*0960*/  VIADD R7, R7, 0x2 ;  /* 0x0000000207077836 */ /* 0x000fc80000000000 */
[----:B------:R-:W-:Y:S01]  /*0970*/  FMUL.RZ R10, R6, R7 ;  /* 0x00000007060a7220 */ /* 0x000fe2000040c000 */
[----:B------:R-:W-:Y:S02]  /*0980*/  IMAD.MOV.U32 R6, RZ, RZ, R12 ;  /* 0x000000ffff067224 */ /* 0x000fe400078e000c */
[----:B------:R-:W-:-:S03]  /*0990*/  IMAD.MOV.U32 R7, RZ, RZ, 0x0 ;  /* 0x00000000ff077424 */ /* 0x000fc600078e00ff */
[----:B------:R-:W0:Y:S02]  /*09a0*/  F2I.U32.TRUNC.NTZ R10, R10 ;  /* 0x0000000a000a7305 */ /* 0x000e24000020f000 */
[----:B0-----:R-:W-:Y:S02]  /*09b0*/  LOP3.LUT R11, R10, 0xffff, RZ, 0xc0, !PT ;  /* 0x0000ffff0a0b7812 */ /* 0x001fe400078ec0ff */
[----:B------:R-:W-:Y:S01]  /*09c0*/  @!P0 MOV R11, 0xffffffff ;  /* 0xffffffff000b8802 */ /* 0x000fe20000000f00 */
[----:B------:R-:W-:Y:S06]  /*09d0*/  RET.REL.NODEC R6 `(_Z14addsquared4096PdS_i) ;  /* 0xfffffff406887950 */ /* 0x000fec0003c3ffff */
.L_x_29:
        /* <DEDUP_REMOVED lines=10> */
.L_x_39:


//--------------------- .text._Z7add4096PdS_i     --------------------------
	.section	.text._Z7add4096PdS_i,"ax",@progbits
	.align	128
        .global         _Z7add4096PdS_i
        .type           _Z7add4096PdS_i,@function
        .size           _Z7add4096PdS_i,(.L_x_40 - _Z7add4096PdS_i)
        .other          _Z7add4096PdS_i,@"STO_CUDA_ENTRY STV_DEFAULT"
_Z7add4096PdS_i:
.text._Z7add4096PdS_i:
        /* <DEDUP_REMOVED lines=22> */
[----:B------:R-:W-:Y:S05]  /*0160*/  CALL.REL.NOINC `($__internal_2_$__cuda_sm20_div_u16) ;  /* 0x0000000400cc7944 */ /* 0x000fea0003c00000 */
        /* <DEDUP_REMOVED lines=17> */
.L_x_32:
        /* <DEDUP_REMOVED lines=29> */
[----:B-1----:R-:W-:-:S07]  /*0450*/  @!P1 DADD R20, R12, R20 ;  /* 0x000000000c149229 */ /* 0x002fce0000000014 */
[----:B------:R-:W-:Y:S01]  /*0460*/  @!P1 STS.64 [R2], R20 ;  /* 0x0000001402009388 */ /* 0x000fe20000000a00 */
[----:B------:R-:W-:-:S03]  /*0470*/  ISETP.NE.AND P1, PT, R25, RZ, PT ;  /* 0x000000ff1900720c */ /* 0x000fc60003f25270 */
[----:B------:R-:W2:Y:S02]  /*0480*/  @!P2 LDS.64 R12, [R2] ;  /* 0x00000000020ca984 */ /* 0x000ea40000000a00 */
[----:B--2---:R-:W-:-:S07]  /*0490*/  @!P2 DADD R14, R14, R12 ;  /* 0x000000000e0ea229 */ /* 0x004fce000000000c */
[----:B------:R-:W-:Y:S04]  /*04a0*/  @!P2 STS.64 [R2], R14 ;  /* 0x0000000e0200a388 */ /* 0x000fe80000000a00 */
[----:B------:R-:W4:Y:S02]  /*04b0*/  @!P3 LDS.64 R12, [R2] ;  /* 0x00000000020cb984 */ /* 0x000f240000000a00 */
[----:B----4-:R-:W-:-:S07]  /*04c0*/  @!P3 DADD R16, R16, R12 ;  /* 0x000000001010b229 */ /* 0x010fce000000000c */
[----:B------:R-:W-:Y:S04]  /*04d0*/  @!P3 STS.64 [R2], R16 ;  /* 0x000000100200b388 */ /* 0x000fe80000000a00 */
[----:B------:R-:W3:Y:S02]  /*04e0*/  @!P4 LDS.64 R12, [R2] ;  /* 0x00000000020cc984 */ /* 0x000ee40000000a00 */
[----:B---3--:R-:W-:-:S07]  /*04f0*/  @!P4 DADD R12, R18, R12 ;  /* 0x00000000120cc229 */ /* 0x008fce000000000c */
[----:B------:R0:W-:Y:S01]  /*0500*/  @!P4 STS.64 [R2], R12 ;  /* 0x0000000c0200c388 */ /* 0x0001e20000000a00 */
[----:B------:R-:W-:Y:S05]  /*0510*/  @P1 BRA `(.L_x_32) ;  /* 0xfffffffc00581947 */ /* 0x000fea000383ffff */
.L_x_31:
[----:B------:R-:W-:Y:S05]  /*0520*/  @!P0 BRA `(.L_x_30) ;  /* 0x00000000003c8947 */ /* 0x000fea0003800000 */
[----:B------:R-:W-:Y:S02]  /*0530*/  IMAD.IADD R26, R0, 0x1, R26 ;  /* 0x00000001001a7824 */ /* 0x000fe400078e021a */
[----:B------:R-:W-:-:S03]  /*0540*/  IMAD.MOV R11, RZ, RZ, -R7 ;  /* 0x000000ffff0b7224 */ /* 0x000fc600078e0a07 */
[----:B------:R-:W-:-:S07]  /*0550*/  LEA R10, R3, R26, 0xc ;  /* 0x0000001a030a7211 */ /* 0x000fce00078e60ff */
.L_x_33:
        /* <DEDUP_REMOVED lines=8> */
[----:B--2---:R-:W-:-:S07]  /*05e0*/  @!P0 DADD R8, R6, R8 ;  /* 0x0000000006088229 */ /* 0x004fce0000000008 */
[----:B------:R1:W-:Y:S01]  /*05f0*/  @!P0 STS.64 [R2], R8 ;  /* 0x0000000802008388 */ /* 0x0003e20000000a00 */
[----:B------:R-:W-:-:S13]  /*0600*/  ISETP.NE.AND P0, PT, R11, RZ, PT ;  /* 0x000000ff0b00720c */ /* 0x000fda0003f05270 */
[----:B-1----:R-:W-:Y:S05]  /*0610*/  @P0 BRA `(.L_x_33) ;  /* 0xfffffffc00d00947 */ /* 0x002fea000383ffff */
.L_x_30:
[----:B------:R-:W-:Y:S01]  /*0620*/  BAR.SYNC.DEFER_BLOCKING 0x0 ;  /* 0x0000000000007b1d */ /* 0x000fe20000010000 */
[----:B------:R-:W-:-:S07]  /*0630*/  VIMNMX.U32 R4, PT, PT, R4, R5, PT ;  /* 0x0000000504047248 */ /* 0x000fce0003fe0000 */
.L_x_36:
        /* <DEDUP_REMOVED lines=26> */
.L_x_35:
[----:B------:R-:W-:Y:S05]  /*07e0*/  BSYNC.RECONVERGENT B0 ;  /* 0x0000000000007941 */ /* 0x000fea0003800200 */
.L_x_34:
        /* <DEDUP_REMOVED lines=11> */
        .weak           $__internal_2_$__cuda_sm20_div_u16
        .type           $__internal_2_$__cuda_sm20_div_u16,@function
        .size           $__internal_2_$__cuda_sm20_div_u16,(.L_x_40 - $__internal_2_$__cuda_sm20_div_u16)
$__internal_2_$__cuda_sm20_div_u16:
        /* <DEDUP_REMOVED lines=19> */
[----:B------:R-:W-:Y:S06]  /*09d0*/  RET.REL.NODEC R6 `(_Z7add4096PdS_i) ;  /* 0xfffffff406887950 */ /* 0x000fec0003c3ffff */
.L_x_37:
        /* <DEDUP_REMOVED lines=10> */
.L_x_40:


//--------------------- .nv.shared._Z7max4096PdS_i --------------------------
	.section	.nv.shared._Z7max4096PdS_i,"aw",@nobits
	.sectionflags	@""
	.align	8
.nv.shared._Z7max4096PdS_i:
	.zero		3072


//--------------------- .nv.shared.reserved.0     --------------------------
	.section	.nv.shared.reserved.0,"aw",@nobits
	.weak		__nv_reservedSMEM_offset_0_alias
	.size		__nv_reservedSMEM_offset_0_alias, 0, 64
	.other		__nv_reservedSMEM_offset_0_alias,@"STO_CUDA_RESERVED_SHARED STV_DEFAULT"
__nv_reservedSMEM_offset_0_alias:
	.zero		0
	.zero		64


//--------------------- .nv.global                --------------------------
	.section	.nv.global,"aw",@nobits
	.align	8
.nv.global:
	.type		tmp,@object
	.size		tmp,(.L_0 - tmp)
tmp:
	.zero		8
.L_0:


//--------------------- .nv.shared._Z14addsquared4096PdS_i --------------------------
	.section	.nv.shared._Z14addsquared4096PdS_i,"aw",@nobits
	.sectionflags	@""
	.align	8
.nv.shared._Z14addsquared4096PdS_i:
	.zero		3072


//--------------------- .nv.shared._Z7add4096PdS_i --------------------------
	.section	.nv.shared._Z7add4096PdS_i,"aw",@nobits
	.sectionflags	@""
	.align	8
.nv.shared._Z7add4096PdS_i:
	.zero		3072


//--------------------- .nv.constant0._Z7max4096PdS_i --------------------------
	.section	.nv.constant0._Z7max4096PdS_i,"a",@progbits
	.sectionflags	@""
	.align	4
.nv.constant0._Z7max4096PdS_i:
	.zero		916


//--------------------- .nv.constant0._Z14addsquared4096PdS_i --------------------------
	.section	.nv.constant0._Z14addsquared4096PdS_i,"a",@progbits
	.sectionflags	@""
	.align	4
.nv.constant0._Z14addsquared4096PdS_i:
	.zero		916


//--------------------- .nv.constant0._Z7add4096PdS_i --------------------------
	.section	.nv.constant0._Z7add4096PdS_i,"a",@progbits
	.sectionflags	@""
	.align	4
.nv.constant0._Z7add4096PdS_i:
	.zero		916


//--------------------- SYMBOLS --------------------------

	.type		.nv.reservedSmem.offset0,@object
	.size		.nv.reservedSmem.offset0,0x4
	.type		.nv.reservedSmem.cap,@object
	.size		.nv.reservedSmem.cap,0x4
